//
// Generated by NVIDIA NVVM Compiler
//
// Compiler Build ID: CL-36424714
// Cuda compilation tools, release 13.0, V13.0.88
// Based on NVVM 20.0.0
//

.version 9.0
.target sm_100
.address_size 64

	// .globl	_Z4initv
// _ZZ7processiiPfS_E3ans has been demoted
.global .align 1 .b8 _ZN34_INTERNAL_63f0dcd3_4_k_cu__Z4initv4cuda3std3__45__cpo5beginE[1];
.global .align 1 .b8 _ZN34_INTERNAL_63f0dcd3_4_k_cu__Z4initv4cuda3std3__45__cpo3endE[1];
.global .align 1 .b8 _ZN34_INTERNAL_63f0dcd3_4_k_cu__Z4initv4cuda3std3__45__cpo6cbeginE[1];
.global .align 1 .b8 _ZN34_INTERNAL_63f0dcd3_4_k_cu__Z4initv4cuda3std3__45__cpo4cendE[1];
.global .align 1 .b8 _ZN34_INTERNAL_63f0dcd3_4_k_cu__Z4initv4cuda3std3__45__cpo6rbeginE[1];
.global .align 1 .b8 _ZN34_INTERNAL_63f0dcd3_4_k_cu__Z4initv4cuda3std3__45__cpo4rendE[1];
.global .align 1 .b8 _ZN34_INTERNAL_63f0dcd3_4_k_cu__Z4initv4cuda3std3__45__cpo7crbeginE[1];
.global .align 1 .b8 _ZN34_INTERNAL_63f0dcd3_4_k_cu__Z4initv4cuda3std3__45__cpo5crendE[1];
.global .align 1 .b8 _ZN34_INTERNAL_63f0dcd3_4_k_cu__Z4initv4cuda3std3__436_GLOBAL__N__63f0dcd3_4_k_cu__Z4initv6ignoreE[1];
.global .align 1 .b8 _ZN34_INTERNAL_63f0dcd3_4_k_cu__Z4initv4cuda3std3__419piecewise_constructE[1];
.global .align 1 .b8 _ZN34_INTERNAL_63f0dcd3_4_k_cu__Z4initv4cuda3std3__48in_placeE[1];
.global .align 1 .b8 _ZN34_INTERNAL_63f0dcd3_4_k_cu__Z4initv4cuda3std3__420unreachable_sentinelE[1];
.global .align 1 .b8 _ZN34_INTERNAL_63f0dcd3_4_k_cu__Z4initv4cuda3std3__47nulloptE[1];
.global .align 1 .b8 _ZN34_INTERNAL_63f0dcd3_4_k_cu__Z4initv4cuda3std3__48unexpectE[1];
.global .align 1 .b8 _ZN34_INTERNAL_63f0dcd3_4_k_cu__Z4initv4cuda3std6ranges3__45__cpo4swapE[1];
.global .align 1 .b8 _ZN34_INTERNAL_63f0dcd3_4_k_cu__Z4initv4cuda3std6ranges3__45__cpo9iter_moveE[1];
.global .align 1 .b8 _ZN34_INTERNAL_63f0dcd3_4_k_cu__Z4initv4cuda3std6ranges3__45__cpo5beginE[1];
.global .align 1 .b8 _ZN34_INTERNAL_63f0dcd3_4_k_cu__Z4initv4cuda3std6ranges3__45__cpo3endE[1];
.global .align 1 .b8 _ZN34_INTERNAL_63f0dcd3_4_k_cu__Z4initv4cuda3std6ranges3__45__cpo6cbeginE[1];
.global .align 1 .b8 _ZN34_INTERNAL_63f0dcd3_4_k_cu__Z4initv4cuda3std6ranges3__45__cpo4cendE[1];
.global .align 1 .b8 _ZN34_INTERNAL_63f0dcd3_4_k_cu__Z4initv4cuda3std6ranges3__45__cpo7advanceE[1];
.global .align 1 .b8 _ZN34_INTERNAL_63f0dcd3_4_k_cu__Z4initv4cuda3std6ranges3__45__cpo9iter_swapE[1];
.global .align 1 .b8 _ZN34_INTERNAL_63f0dcd3_4_k_cu__Z4initv4cuda3std6ranges3__45__cpo4nextE[1];
.global .align 1 .b8 _ZN34_INTERNAL_63f0dcd3_4_k_cu__Z4initv4cuda3std6ranges3__45__cpo4prevE[1];
.global .align 1 .b8 _ZN34_INTERNAL_63f0dcd3_4_k_cu__Z4initv4cuda3std6ranges3__45__cpo4dataE[1];
.global .align 1 .b8 _ZN34_INTERNAL_63f0dcd3_4_k_cu__Z4initv4cuda3std6ranges3__45__cpo5cdataE[1];
.global .align 1 .b8 _ZN34_INTERNAL_63f0dcd3_4_k_cu__Z4initv4cuda3std6ranges3__45__cpo4sizeE[1];
.global .align 1 .b8 _ZN34_INTERNAL_63f0dcd3_4_k_cu__Z4initv4cuda3std6ranges3__45__cpo5ssizeE[1];
.global .align 1 .b8 _ZN34_INTERNAL_63f0dcd3_4_k_cu__Z4initv4cuda3std6ranges3__45__cpo8distanceE[1];
.global .align 1 .b8 _ZN34_INTERNAL_63f0dcd3_4_k_cu__Z4initv6thrust24THRUST_300001_SM_1000_NS8cuda_cub3parE[1];
.global .align 1 .b8 _ZN34_INTERNAL_63f0dcd3_4_k_cu__Z4initv6thrust24THRUST_300001_SM_1000_NS8cuda_cub10par_nosyncE[1];
.global .align 1 .b8 _ZN34_INTERNAL_63f0dcd3_4_k_cu__Z4initv6thrust24THRUST_300001_SM_1000_NS6system6detail10sequential3seqE[1];
.global .align 1 .b8 _ZN34_INTERNAL_63f0dcd3_4_k_cu__Z4initv6thrust24THRUST_300001_SM_1000_NS6system3cpp3parE[1];
.global .align 1 .b8 _ZN34_INTERNAL_63f0dcd3_4_k_cu__Z4initv6thrust24THRUST_300001_SM_1000_NS12placeholders2_1E[1];
.global .align 1 .b8 _ZN34_INTERNAL_63f0dcd3_4_k_cu__Z4initv6thrust24THRUST_300001_SM_1000_NS12placeholders2_2E[1];
.global .align 1 .b8 _ZN34_INTERNAL_63f0dcd3_4_k_cu__Z4initv6thrust24THRUST_300001_SM_1000_NS12placeholders2_3E[1];
.global .align 1 .b8 _ZN34_INTERNAL_63f0dcd3_4_k_cu__Z4initv6thrust24THRUST_300001_SM_1000_NS12placeholders2_4E[1];
.global .align 1 .b8 _ZN34_INTERNAL_63f0dcd3_4_k_cu__Z4initv6thrust24THRUST_300001_SM_1000_NS12placeholders2_5E[1];
.global .align 1 .b8 _ZN34_INTERNAL_63f0dcd3_4_k_cu__Z4initv6thrust24THRUST_300001_SM_1000_NS12placeholders2_6E[1];
.global .align 1 .b8 _ZN34_INTERNAL_63f0dcd3_4_k_cu__Z4initv6thrust24THRUST_300001_SM_1000_NS12placeholders2_7E[1];
.global .align 1 .b8 _ZN34_INTERNAL_63f0dcd3_4_k_cu__Z4initv6thrust24THRUST_300001_SM_1000_NS12placeholders2_8E[1];
.global .align 1 .b8 _ZN34_INTERNAL_63f0dcd3_4_k_cu__Z4initv6thrust24THRUST_300001_SM_1000_NS12placeholders2_9E[1];
.global .align 1 .b8 _ZN34_INTERNAL_63f0dcd3_4_k_cu__Z4initv6thrust24THRUST_300001_SM_1000_NS12placeholders3_10E[1];
.global .align 1 .b8 _ZN34_INTERNAL_63f0dcd3_4_k_cu__Z4initv6thrust24THRUST_300001_SM_1000_NS3seqE[1];
.global .align 1 .b8 _ZN34_INTERNAL_63f0dcd3_4_k_cu__Z4initv6thrust24THRUST_300001_SM_1000_NS6deviceE[1];

.visible .entry _Z4initv()
{


	ret;

}
	// .globl	_Z7processiiPfS_
.visible .entry _Z7processiiPfS_(
	.param .u32 _Z7processiiPfS__param_0,
	.param .u32 _Z7processiiPfS__param_1,
	.param .u64 .ptr .align 1 _Z7processiiPfS__param_2,
	.param .u64 .ptr .align 1 _Z7processiiPfS__param_3
)
{
	.reg .pred 	%p<24>;
	.reg .b32 	%r<47>;
	.reg .b32 	%f<16>;
	.reg .b64 	%rd<9>;
	// demoted variable
	.shared .align 4 .f32 _ZZ7processiiPfS_E3ans;
	ld.param.u32 	%r22, [_Z7processiiPfS__param_0];
	ld.param.u32 	%r23, [_Z7processiiPfS__param_1];
	ld.param.u64 	%rd1, [_Z7processiiPfS__param_2];
	ld.param.u64 	%rd2, [_Z7processiiPfS__param_3];
	mov.u32 	%r1, %ctaid.x;
	mov.u32 	%r2, %tid.x;
	setp.ge.s32 	%p1, %r1, %r23;
	@%p1 bra 	$L__BB1_38;
	setp.ne.s32 	%p2, %r2, 0;
	@%p2 bra 	$L__BB1_3;
	mov.b32 	%r24, 0;
	st.shared.u32 	[_ZZ7processiiPfS_E3ans], %r24;
	bra.uni 	$L__BB1_4;
$L__BB1_3:
	setp.gt.u32 	%p3, %r2, 511;
	@%p3 bra 	$L__BB1_5;
$L__BB1_4:
	shl.b32 	%r25, %r1, 9;
	add.s32 	%r26, %r25, %r2;
	cvta.to.global.u64 	%rd3, %rd1;
	mul.wide.u32 	%rd4, %r26, 4;
	add.s64 	%rd5, %rd3, %rd4;
	ld.global.f32 	%f15, [%rd5];
$L__BB1_5:
	bar.sync 	0;
	setp.lt.s32 	%p4, %r22, 1;
	@%p4 bra 	$L__BB1_37;
	add.s32 	%r3, %r2, 500;
	and.b32  	%r4, %r22, 3;
	setp.lt.u32 	%p5, %r22, 4;
	mov.b32 	%r44, 0;
	@%p5 bra 	$L__BB1_29;
	and.b32  	%r44, %r22, 2147483644;
	neg.s32 	%r43, %r44;
	mov.b32 	%r42, 1;
$L__BB1_8:
	add.s32 	%r29, %r42, -1;
	and.b32  	%r9, %r29, 508;
	setp.lt.u32 	%p6, %r2, %r9;
	@%p6 bra 	$L__BB1_11;
	min.u32 	%r30, %r9, 500;
	add.s32 	%r31, %r30, 12;
	setp.ge.u32 	%p7, %r2, %r31;
	@%p7 bra 	$L__BB1_11;
	atom.shared.add.f32 	%f4, [_ZZ7processiiPfS_E3ans], %f15;
$L__BB1_11:
	setp.le.u32 	%p8, %r9, %r3;
	@%p8 bra 	$L__BB1_13;
	atom.shared.add.f32 	%f5, [_ZZ7processiiPfS_E3ans], %f15;
$L__BB1_13:
	bar.sync 	0;
	and.b32  	%r10, %r42, 509;
	setp.lt.u32 	%p9, %r2, %r10;
	@%p9 bra 	$L__BB1_16;
	min.u32 	%r32, %r10, 500;
	add.s32 	%r33, %r32, 12;
	setp.ge.u32 	%p10, %r2, %r33;
	@%p10 bra 	$L__BB1_16;
	atom.shared.add.f32 	%f6, [_ZZ7processiiPfS_E3ans], %f15;
$L__BB1_16:
	setp.le.u32 	%p11, %r10, %r3;
	@%p11 bra 	$L__BB1_18;
	atom.shared.add.f32 	%f7, [_ZZ7processiiPfS_E3ans], %f15;
$L__BB1_18:
	bar.sync 	0;
	add.s32 	%r34, %r42, 1;
	and.b32  	%r11, %r34, 510;
	setp.lt.u32 	%p12, %r2, %r11;
	@%p12 bra 	$L__BB1_21;
	min.u32 	%r35, %r11, 500;
	add.s32 	%r36, %r35, 12;
	setp.ge.u32 	%p13, %r2, %r36;
	@%p13 bra 	$L__BB1_21;
	atom.shared.add.f32 	%f8, [_ZZ7processiiPfS_E3ans], %f15;
$L__BB1_21:
	setp.le.u32 	%p14, %r11, %r3;
	@%p14 bra 	$L__BB1_23;
	atom.shared.add.f32 	%f9, [_ZZ7processiiPfS_E3ans], %f15;
$L__BB1_23:
	bar.sync 	0;
	add.s32 	%r37, %r42, 2;
	and.b32  	%r12, %r37, 511;
	setp.lt.u32 	%p15, %r2, %r12;
	@%p15 bra 	$L__BB1_26;
	min.u32 	%r38, %r12, 500;
	add.s32 	%r39, %r38, 12;
	setp.ge.u32 	%p16, %r2, %r39;
	@%p16 bra 	$L__BB1_26;
	atom.shared.add.f32 	%f10, [_ZZ7processiiPfS_E3ans], %f15;
$L__BB1_26:
	setp.le.u32 	%p17, %r12, %r3;
	@%p17 bra 	$L__BB1_28;
	atom.shared.add.f32 	%f11, [_ZZ7processiiPfS_E3ans], %f15;
$L__BB1_28:
	bar.sync 	0;
	add.s32 	%r43, %r43, 4;
	add.s32 	%r42, %r42, 4;
	setp.ne.s32 	%p18, %r43, 0;
	@%p18 bra 	$L__BB1_8;
$L__BB1_29:
	setp.eq.s32 	%p19, %r4, 0;
	@%p19 bra 	$L__BB1_37;
	and.b32  	%r46, %r44, 511;
	neg.s32 	%r45, %r4;
$L__BB1_31:
	.pragma "nounroll";
	setp.lt.u32 	%p20, %r2, %r46;
	@%p20 bra 	$L__BB1_34;
	min.u32 	%r40, %r46, 500;
	add.s32 	%r41, %r40, 12;
	setp.ge.u32 	%p21, %r2, %r41;
	@%p21 bra 	$L__BB1_34;
	atom.shared.add.f32 	%f12, [_ZZ7processiiPfS_E3ans], %f15;
$L__BB1_34:
	setp.le.u32 	%p22, %r46, %r3;
	@%p22 bra 	$L__BB1_36;
	atom.shared.add.f32 	%f13, [_ZZ7processiiPfS_E3ans], %f15;
$L__BB1_36:
	bar.sync 	0;
	add.s32 	%r46, %r46, 1;
	add.s32 	%r45, %r45, 1;
	setp.ne.s32 	%p23, %r45, 0;
	@%p23 bra 	$L__BB1_31;
$L__BB1_37:
	ld.shared.f32 	%f14, [_ZZ7processiiPfS_E3ans];
	cvta.to.global.u64 	%rd6, %rd2;
	mul.wide.u32 	%rd7, %r1, 4;
	add.s64 	%rd8, %rd6, %rd7;
	st.global.f32 	[%rd8], %f14;
$L__BB1_38:
	ret;

}
	// .globl	_ZN3cub18CUB_300001_SM_10006detail11EmptyKernelIvEEvv
.visible .entry _ZN3cub18CUB_300001_SM_10006detail11EmptyKernelIvEEvv()
{


	ret;

}
	// .globl	_ZN3cub18CUB_300001_SM_10006detail8for_each13static_kernelINS2_12policy_hub_t12policy_500_tEmN6thrust24THRUST_300001_SM_1000_NS8cuda_cub20__uninitialized_fill7functorINS7_10device_ptrIfEEfEEEEvT0_T1_
.visible .entry _ZN3cub18CUB_300001_SM_10006detail8for_each13static_kernelINS2_12policy_hub_t12policy_500_tEmN6thrust24THRUST_300001_SM_1000_NS8cuda_cub20__uninitialized_fill7functorINS7_10device_ptrIfEEfEEEEvT0_T1_(
	.param .u64 _ZN3cub18CUB_300001_SM_10006detail8for_each13static_kernelINS2_12policy_hub_t12policy_500_tEmN6thrust24THRUST_300001_SM_1000_NS8cuda_cub20__uninitialized_fill7functorINS7_10device_ptrIfEEfEEEEvT0_T1__param_0,
	.param .align 8 .b8 _ZN3cub18CUB_300001_SM_10006detail8for_each13static_kernelINS2_12policy_hub_t12policy_500_tEmN6thrust24THRUST_300001_SM_1000_NS8cuda_cub20__uninitialized_fill7functorINS7_10device_ptrIfEEfEEEEvT0_T1__param_1[16]
)
.maxntid 256
{
	.reg .pred 	%p<4>;
	.reg .b16 	%rs<5>;
	.reg .b32 	%r<10>;
	.reg .b32 	%f<3>;
	.reg .b64 	%rd<16>;

	ld.param.f32 	%f2, [_ZN3cub18CUB_300001_SM_10006detail8for_each13static_kernelINS2_12policy_hub_t12policy_500_tEmN6thrust24THRUST_300001_SM_1000_NS8cuda_cub20__uninitialized_fill7functorINS7_10device_ptrIfEEfEEEEvT0_T1__param_1+8];
	ld.param.u64 	%rd4, [_ZN3cub18CUB_300001_SM_10006detail8for_each13static_kernelINS2_12policy_hub_t12policy_500_tEmN6thrust24THRUST_300001_SM_1000_NS8cuda_cub20__uninitialized_fill7functorINS7_10device_ptrIfEEfEEEEvT0_T1__param_1];
	ld.param.u64 	%rd5, [_ZN3cub18CUB_300001_SM_10006detail8for_each13static_kernelINS2_12policy_hub_t12policy_500_tEmN6thrust24THRUST_300001_SM_1000_NS8cuda_cub20__uninitialized_fill7functorINS7_10device_ptrIfEEfEEEEvT0_T1__param_0];
	mov.u32 	%r7, %ctaid.x;
	mul.wide.u32 	%rd1, %r7, 512;
	sub.s64 	%rd2, %rd5, %rd1;
	setp.lt.u64 	%p1, %rd2, 512;
	@%p1 bra 	$L__BB3_2;
	mov.u32 	%r9, %tid.x;
	cvta.to.global.u64 	%rd11, %rd4;
	cvt.u64.u32 	%rd12, %r9;
	add.s64 	%rd13, %rd1, %rd12;
	shl.b64 	%rd14, %rd13, 2;
	add.s64 	%rd15, %rd11, %rd14;
	st.global.f32 	[%rd15], %f2;
	st.global.f32 	[%rd15+1024], %f2;
	bra.uni 	$L__BB3_6;
$L__BB3_2:
	cvta.to.global.u64 	%rd6, %rd4;
	mov.u32 	%r1, %tid.x;
	cvt.u64.u32 	%rd7, %r1;
	setp.le.u64 	%p2, %rd2, %rd7;
	add.s64 	%rd8, %rd1, %rd7;
	shl.b64 	%rd9, %rd8, 2;
	add.s64 	%rd3, %rd6, %rd9;
	@%p2 bra 	$L__BB3_4;
	st.global.f32 	[%rd3], %f2;
$L__BB3_4:
	add.s32 	%r8, %r1, 256;
	cvt.u64.u32 	%rd10, %r8;
	setp.le.u64 	%p3, %rd2, %rd10;
	@%p3 bra 	$L__BB3_6;
	st.global.f32 	[%rd3+1024], %f2;
$L__BB3_6:
	ret;

}


// ===== COMPILED SASS (sm_100) =====

	.target	sm_100

	.elftype	@"ET_EXEC"


//--------------------- .note.nv.tkinfo           --------------------------
	.section	.note.nv.tkinfo,"",@"SHT_NOTE"
	.sectionflags	@"SHF_NOTE_NV_TKINFO"
	.tkinfo
        /*0018*/ 	.word	0x00000002
        /*0030*/ 	.string	""
        /*0030*/ 	.string	"ptxas"
        /*0030*/ 	.string	"Cuda compilation tools, release 13.0, V13.0.88"
        /*0030*/ 	.string	"Build cuda_13.0.r13.0/compiler.36424714_0"
        /*0030*/ 	.string	"-arch sm_100 -m 64 "



//--------------------- .note.nv.cuinfo           --------------------------
	.section	.note.nv.cuinfo,"",@"SHT_NOTE"
	.sectionflags	@"SHF_NOTE_NV_CUINFO"
        /*0018*/ 	.short	0x0002
        /*001a*/ 	.short	0x0064
        /*001c*/ 	.short	0x0082
	.zero		2


//--------------------- .nv.info                  --------------------------
	.section	.nv.info,"",@"SHT_CUDA_INFO"
	.align	4


	//----- nvinfo : EIATTR_REGCOUNT
	.align		4
        /*0000*/ 	.byte	0x04, 0x2f
        /*0002*/ 	.short	(.L_46 - .L_45)
	.align		4
.L_45:
        /*0004*/ 	.word	index@(_Z4initv)
        /*0008*/ 	.word	0x00000004


	//----- nvinfo : EIATTR_FRAME_SIZE
	.align		4
.L_46:
        /*000c*/ 	.byte	0x04, 0x11
        /*000e*/ 	.short	(.L_48 - .L_47)
	.align		4
.L_47:
        /*0010*/ 	.word	index@(_Z4initv)
        /*0014*/ 	.word	0x00000000


	//----- nvinfo : EIATTR_REGCOUNT
	.align		4
.L_48:
        /*0018*/ 	.byte	0x04, 0x2f
        /*001a*/ 	.short	(.L_50 - .L_49)
	.align		4
.L_49:
        /*001c*/ 	.word	index@(_Z7processiiPfS_)
        /*0020*/ 	.word	0x0000000a


	//----- nvinfo : EIATTR_FRAME_SIZE
	.align		4
.L_50:
        /*0024*/ 	.byte	0x04, 0x11
        /*0026*/ 	.short	(.L_52 - .L_51)
	.align		4
.L_51:
        /*0028*/ 	.word	index@(_Z7processiiPfS_)
        /*002c*/ 	.word	0x00000000


	//----- nvinfo : EIATTR_REGCOUNT
	.align		4
.L_52:
        /*0030*/ 	.byte	0x04, 0x2f
        /*0032*/ 	.short	(.L_54 - .L_53)
	.align		4
.L_53:
        /*0034*/ 	.word	index@(_ZN3cub18CUB_300001_SM_10006detail11EmptyKernelIvEEvv)
        /*0038*/ 	.word	0x00000004


	//----- nvinfo : EIATTR_FRAME_SIZE
	.align		4
.L_54:
        /*003c*/ 	.byte	0x04, 0x11
        /*003e*/ 	.short	(.L_56 - .L_55)
	.align		4
.L_55:
        /*0040*/ 	.word	index@(_ZN3cub18CUB_300001_SM_10006detail11EmptyKernelIvEEvv)
        /*0044*/ 	.word	0x00000000


	//----- nvinfo : EIATTR_REGCOUNT
	.align		4
.L_56:
        /*0048*/ 	.byte	0x04, 0x2f
        /*004a*/ 	.short	(.L_58 - .L_57)
	.align		4
.L_57:
        /*004c*/ 	.word	index@(_ZN3cub18CUB_300001_SM_10006detail8for_each13static_kernelINS2_12policy_hub_t12policy_500_tEmN6thrust24THRUST_300001_SM_1000_NS8cuda_cub20__uninitialized_fill7functorINS7_10device_ptrIfEEfEEEEvT0_T1_)
        /*0050*/ 	.word	0x00000008


	//----- nvinfo : EIATTR_FRAME_SIZE
	.align		4
.L_58:
        /*0054*/ 	.byte	0x04, 0x11
        /*0056*/ 	.short	(.L_60 - .L_59)
	.align		4
.L_59:
        /*0058*/ 	.word	index@(_ZN3cub18CUB_300001_SM_10006detail8for_each13static_kernelINS2_12policy_hub_t12policy_500_tEmN6thrust24THRUST_300001_SM_1000_NS8cuda_cub20__uninitialized_fill7functorINS7_10device_ptrIfEEfEEEEvT0_T1_)
        /*005c*/ 	.word	0x00000000


	//----- nvinfo : EIATTR_MIN_STACK_SIZE
	.align		4
.L_60:
        /*0060*/ 	.byte	0x04, 0x12
        /*0062*/ 	.short	(.L_62 - .L_61)
	.align		4
.L_61:
        /*0064*/ 	.word	index@(_ZN3cub18CUB_300001_SM_10006detail8for_each13static_kernelINS2_12policy_hub_t12policy_500_tEmN6thrust24THRUST_300001_SM_1000_NS8cuda_cub20__uninitialized_fill7functorINS7_10device_ptrIfEEfEEEEvT0_T1_)
        /*0068*/ 	.word	0x00000000


	//----- nvinfo : EIATTR_MIN_STACK_SIZE
	.align		4
.L_62:
        /*006c*/ 	.byte	0x04, 0x12
        /*006e*/ 	.short	(.L_64 - .L_63)
	.align		4
.L_63:
        /*0070*/ 	.word	index@(_ZN3cub18CUB_300001_SM_10006detail11EmptyKernelIvEEvv)
        /*0074*/ 	.word	0x00000000


	//----- nvinfo : EIATTR_MIN_STACK_SIZE
	.align		4
.L_64:
        /*0078*/ 	.byte	0x04, 0x12
        /*007a*/ 	.short	(.L_66 - .L_65)
	.align		4
.L_65:
        /*007c*/ 	.word	index@(_Z7processiiPfS_)
        /*0080*/ 	.word	0x00000000


	//----- nvinfo : EIATTR_MIN_STACK_SIZE
	.align		4
.L_66:
        /*0084*/ 	.byte	0x04, 0x12
        /*0086*/ 	.short	(.L_68 - .L_67)
	.align		4
.L_67:
        /*0088*/ 	.word	index@(_Z4initv)
        /*008c*/ 	.word	0x00000000
.L_68:


//--------------------- .nv.compat                --------------------------
	.section	.nv.compat,"",@"SHT_CUDA_COMPAT_INFO"
	.align	4
        /*0000*/ 	.byte	0x02, 0x09, 0x00, 0x00, 0x02, 0x02, 0x01, 0x00, 0x02, 0x05, 0x05, 0x00, 0x03, 0x07, 0x01, 0x01
        /*0010*/ 	.byte	0x02, 0x03, 0x00, 0x00, 0x02, 0x06, 0x01, 0x00, 0x04, 0x0b, 0x08, 0x00, 0x09, 0x00, 0x00, 0x00
        /*0020*/ 	.byte	0x00, 0x00, 0x00, 0x00


//--------------------- .nv.info._ZN3cub18CUB_300001_SM_10006detail8for_each13static_kernelINS2_12policy_hub_t12policy_500_tEmN6thrust24THRUST_300001_SM_1000_NS8cuda_cub20__uninitialized_fill7functorINS7_10device_ptrIfEEfEEEEvT0_T1_ --------------------------
	.section	.nv.info._ZN3cub18CUB_300001_SM_10006detail8for_each13static_kernelINS2_12policy_hub_t12policy_500_tEmN6thrust24THRUST_300001_SM_1000_NS8cuda_cub20__uninitialized_fill7functorINS7_10device_ptrIfEEfEEEEvT0_T1_,"",@"SHT_CUDA_INFO"
	.sectionflags	@""
	.align	4


	//----- nvinfo : EIATTR_CUDA_API_VERSION
	.align		4
        /*0000*/ 	.byte	0x04, 0x37
        /*0002*/ 	.short	(.L_70 - .L_69)
.L_69:
        /*0004*/ 	.word	0x00000082


	//----- nvinfo : EIATTR_KPARAM_INFO
	.align		4
.L_70:
        /*0008*/ 	.byte	0x04, 0x17
        /*000a*/ 	.short	(.L_72 - .L_71)
.L_71:
        /*000c*/ 	.word	0x00000000
        /*0010*/ 	.short	0x0001
        /*0012*/ 	.short	0x0008
        /*0014*/ 	.byte	0x00, 0xf0, 0x41, 0x00


	//----- nvinfo : EIATTR_KPARAM_INFO
	.align		4
.L_72:
        /*0018*/ 	.byte	0x04, 0x17
        /*001a*/ 	.short	(.L_74 - .L_73)
.L_73:
        /*001c*/ 	.word	0x00000000
        /*0020*/ 	.short	0x0000
        /*0022*/ 	.short	0x0000
        /*0024*/ 	.byte	0x00, 0xf0, 0x21, 0x00


	//----- nvinfo : EIATTR_SPARSE_MMA_MASK
	.align		4
.L_74:
        /*0028*/ 	.byte	0x03, 0x50
        /*002a*/ 	.short	0x0000


	//----- nvinfo : EIATTR_MAXREG_COUNT
	.align		4
        /*002c*/ 	.byte	0x03, 0x1b
        /*002e*/ 	.short	0x00ff


	//----- nvinfo : EIATTR_MERCURY_ISA_VERSION
	.align		4
        /*0030*/ 	.byte	0x03, 0x5f
        /*0032*/ 	.short	0x0101


	//----- nvinfo : EIATTR_VRC_CTA_INIT_COUNT
	.align		4
        /*0034*/ 	.byte	0x02, 0x4a
	.zero		1
	.zero		1


	//----- nvinfo : EIATTR_EXIT_INSTR_OFFSETS
	.align		4
        /*0038*/ 	.byte	0x04, 0x1c
        /*003a*/ 	.short	(.L_76 - .L_75)


	//   ....[0]....
.L_75:
        /*003c*/ 	.word	0x00000130


	//   ....[1]....
        /*0040*/ 	.word	0x00000230


	//   ....[2]....
        /*0044*/ 	.word	0x00000260


	//----- nvinfo : EIATTR_MAX_THREADS
	.align		4
.L_76:
        /*0048*/ 	.byte	0x04, 0x05
        /*004a*/ 	.short	(.L_78 - .L_77)
.L_77:
        /*004c*/ 	.word	0x00000100
        /*0050*/ 	.word	0x00000001
        /*0054*/ 	.word	0x00000001


	//----- nvinfo : EIATTR_CBANK_PARAM_SIZE
	.align		4
.L_78:
        /*0058*/ 	.byte	0x03, 0x19
        /*005a*/ 	.short	0x0018


	//----- nvinfo : EIATTR_PARAM_CBANK
	.align		4
        /*005c*/ 	.byte	0x04, 0x0a
        /*005e*/ 	.short	(.L_80 - .L_79)
	.align		4
.L_79:
        /*0060*/ 	.word	index@(.nv.constant0._ZN3cub18CUB_300001_SM_10006detail8for_each13static_kernelINS2_12policy_hub_t12policy_500_tEmN6thrust24THRUST_300001_SM_1000_NS8cuda_cub20__uninitialized_fill7functorINS7_10device_ptrIfEEfEEEEvT0_T1_)
        /*0064*/ 	.short	0x0380
        /*0066*/ 	.short	0x0018


	//----- nvinfo : EIATTR_SW_WAR
	.align		4
.L_80:
        /*0068*/ 	.byte	0x04, 0x36
        /*006a*/ 	.short	(.L_82 - .L_81)
.L_81:
        /*006c*/ 	.word	0x00000008
.L_82:


//--------------------- .nv.info._ZN3cub18CUB_300001_SM_10006detail11EmptyKernelIvEEvv --------------------------
	.section	.nv.info._ZN3cub18CUB_300001_SM_10006detail11EmptyKernelIvEEvv,"",@"SHT_CUDA_INFO"
	.sectionflags	@""
	.align	4


	//----- nvinfo : EIATTR_CUDA_API_VERSION
	.align		4
        /*0000*/ 	.byte	0x04, 0x37
        /*0002*/ 	.short	(.L_84 - .L_83)
.L_83:
        /*0004*/ 	.word	0x00000082


	//----- nvinfo : EIATTR_SPARSE_MMA_MASK
	.align		4
.L_84:
        /*0008*/ 	.byte	0x03, 0x50
        /*000a*/ 	.short	0x0000


	//----- nvinfo : EIATTR_MAXREG_COUNT
	.align		4
        /*000c*/ 	.byte	0x03, 0x1b
        /*000e*/ 	.short	0x00ff


	//----- nvinfo : EIATTR_MERCURY_ISA_VERSION
	.align		4
        /*0010*/ 	.byte	0x03, 0x5f
        /*0012*/ 	.short	0x0101


	//----- nvinfo : EIATTR_VRC_CTA_INIT_COUNT
	.align		4
        /*0014*/ 	.byte	0x02, 0x4a
	.zero		1
	.zero		1


	//----- nvinfo : EIATTR_EXIT_INSTR_OFFSETS
	.align		4
        /*0018*/ 	.byte	0x04, 0x1c
        /*001a*/ 	.short	(.L_86 - .L_85)


	//   ....[0]....
.L_85:
        /*001c*/ 	.word	0x00000010


	//----- nvinfo : EIATTR_SW_WAR
	.align		4
.L_86:
        /*0020*/ 	.byte	0x04, 0x36
        /*0022*/ 	.short	(.L_88 - .L_87)
.L_87:
        /*0024*/ 	.word	0x00000008
.L_88:


//--------------------- .nv.info._Z7processiiPfS_ --------------------------
	.section	.nv.info._Z7processiiPfS_,"",@"SHT_CUDA_INFO"
	.sectionflags	@""
	.align	4


	//----- nvinfo : EIATTR_CUDA_API_VERSION
	.align		4
        /*0000*/ 	.byte	0x04, 0x37
        /*0002*/ 	.short	(.L_90 - .L_89)
.L_89:
        /*0004*/ 	.word	0x00000082


	//----- nvinfo : EIATTR_KPARAM_INFO
	.align		4
.L_90:
        /*0008*/ 	.byte	0x04, 0x17
        /*000a*/ 	.short	(.L_92 - .L_91)
.L_91:
        /*000c*/ 	.word	0x00000000
        /*0010*/ 	.short	0x0003
        /*0012*/ 	.short	0x0010
        /*0014*/ 	.byte	0x00, 0xf5, 0x21, 0x00


	//----- nvinfo : EIATTR_KPARAM_INFO
	.align		4
.L_92:
        /*0018*/ 	.byte	0x04, 0x17
        /*001a*/ 	.short	(.L_94 - .L_93)
.L_93:
        /*001c*/ 	.word	0x00000000
        /*0020*/ 	.short	0x0002
        /*0022*/ 	.short	0x0008
        /*0024*/ 	.byte	0x00, 0xf5, 0x21, 0x00


	//----- nvinfo : EIATTR_KPARAM_INFO
	.align		4
.L_94:
        /*0028*/ 	.byte	0x04, 0x17
        /*002a*/ 	.short	(.L_96 - .L_95)
.L_95:
        /*002c*/ 	.word	0x00000000
        /*0030*/ 	.short	0x0001
        /*0032*/ 	.short	0x0004
        /*0034*/ 	.byte	0x00, 0xf0, 0x11, 0x00


	//----- nvinfo : EIATTR_KPARAM_INFO
	.align		4
.L_96:
        /*0038*/ 	.byte	0x04, 0x17
        /*003a*/ 	.short	(.L_98 - .L_97)
.L_97:
        /*003c*/ 	.word	0x00000000
        /*0040*/ 	.short	0x0000
        /*0042*/ 	.short	0x0000
        /*0044*/ 	.byte	0x00, 0xf0, 0x11, 0x00


	//----- nvinfo : EIATTR_SPARSE_MMA_MASK
	.align		4
.L_98:
        /*0048*/ 	.byte	0x03, 0x50
        /*004a*/ 	.short	0x0000


	//----- nvinfo : EIATTR_MAXREG_COUNT
	.align		4
        /*004c*/ 	.byte	0x03, 0x1b
        /*004e*/ 	.short	0x00ff


	//----- nvinfo : EIATTR_NUM_BARRIERS
	.align		4
        /*0050*/ 	.byte	0x02, 0x4c
        /*0052*/ 	.byte	0x01
	.zero		1


	//----- nvinfo : EIATTR_MERCURY_ISA_VERSION
	.align		4
        /*0054*/ 	.byte	0x03, 0x5f
        /*0056*/ 	.short	0x0101


	//----- nvinfo : EIATTR_VRC_CTA_INIT_COUNT
	.align		4
        /*0058*/ 	.byte	0x02, 0x4a
	.zero		1
	.zero		1


	//----- nvinfo : EIATTR_EXIT_INSTR_OFFSETS
	.align		4
        /*005c*/ 	.byte	0x04, 0x1c
        /*005e*/ 	.short	(.L_100 - .L_99)


	//   ....[0]....
.L_99:
        /*0060*/ 	.word	0x00000040


	//   ....[1]....
        /*0064*/ 	.word	0x00000c60


	//----- nvinfo : EIATTR_CRS_STACK_SIZE
	.align		4
.L_100:
        /*0068*/ 	.byte	0x04, 0x1e
        /*006a*/ 	.short	(.L_102 - .L_101)
.L_101:
        /*006c*/ 	.word	0x00000000


	//----- nvinfo : EIATTR_CBANK_PARAM_SIZE
	.align		4
.L_102:
        /*0070*/ 	.byte	0x03, 0x19
        /*0072*/ 	.short	0x0018


	//----- nvinfo : EIATTR_PARAM_CBANK
	.align		4
        /*0074*/ 	.byte	0x04, 0x0a
        /*0076*/ 	.short	(.L_104 - .L_103)
	.align		4
.L_103:
        /*0078*/ 	.word	index@(.nv.constant0._Z7processiiPfS_)
        /*007c*/ 	.short	0x0380
        /*007e*/ 	.short	0x0018


	//----- nvinfo : EIATTR_SW_WAR
	.align		4
.L_104:
        /*0080*/ 	.byte	0x04, 0x36
        /*0082*/ 	.short	(.L_106 - .L_105)
.L_105:
        /*0084*/ 	.word	0x00000008
.L_106:


//--------------------- .nv.info._Z4initv         --------------------------
	.section	.nv.info._Z4initv,"",@"SHT_CUDA_INFO"
	.sectionflags	@""
	.align	4


	//----- nvinfo : EIATTR_CUDA_API_VERSION
	.align		4
        /*0000*/ 	.byte	0x04, 0x37
        /*0002*/ 	.short	(.L_108 - .L_107)
.L_107:
        /*0004*/ 	.word	0x00000082


	//----- nvinfo : EIATTR_SPARSE_MMA_MASK
	.align		4
.L_108:
        /*0008*/ 	.byte	0x03, 0x50
        /*000a*/ 	.short	0x0000


	//----- nvinfo : EIATTR_MAXREG_COUNT
	.align		4
        /*000c*/ 	.byte	0x03, 0x1b
        /*000e*/ 	.short	0x00ff


	//----- nvinfo : EIATTR_MERCURY_ISA_VERSION
	.align		4
        /*0010*/ 	.byte	0x03, 0x5f
        /*0012*/ 	.short	0x0101


	//----- nvinfo : EIATTR_VRC_CTA_INIT_COUNT
	.align		4
        /*0014*/ 	.byte	0x02, 0x4a
	.zero		1
	.zero		1


	//----- nvinfo : EIATTR_EXIT_INSTR_OFFSETS
	.align		4
        /*0018*/ 	.byte	0x04, 0x1c
        /*001a*/ 	.short	(.L_110 - .L_109)


	//   ....[0]....
.L_109:
        /*001c*/ 	.word	0x00000010


	//----- nvinfo : EIATTR_SW_WAR
	.align		4
.L_110:
        /*0020*/ 	.byte	0x04, 0x36
        /*0022*/ 	.short	(.L_112 - .L_111)
.L_111:
        /*0024*/ 	.word	0x00000008
.L_112:


//--------------------- .nv.callgraph             --------------------------
	.section	.nv.callgraph,"",@"SHT_CUDA_CALLGRAPH"
	.align	4
	.sectionentsize	8
	.align		4
        /*0000*/ 	.word	0x00000000
	.align		4
        /*0004*/ 	.word	0xffffffff
	.align		4
        /*0008*/ 	.word	0x00000000
	.align		4
        /*000c*/ 	.word	0xfffffffe
	.align		4
        /*0010*/ 	.word	0x00000000
	.align		4
        /*0014*/ 	.word	0xfffffffd
	.align		4
        /*0018*/ 	.word	0x00000000
	.align		4
        /*001c*/ 	.word	0xfffffffc


//--------------------- .nv.constant4             --------------------------
	.section	.nv.constant4,"a",@progbits
	.align	8
	.align		8
.nv.constant4:
        /*0000*/ 	.dword	_ZN34_INTERNAL_63f0dcd3_4_k_cu__Z4initv4cuda3std3__45__cpo5beginE
	.align		8
        /*0008*/ 	.dword	_ZN34_INTERNAL_63f0dcd3_4_k_cu__Z4initv4cuda3std3__45__cpo3endE
	.align		8
        /*0010*/ 	.dword	_ZN34_INTERNAL_63f0dcd3_4_k_cu__Z4initv4cuda3std3__45__cpo6cbeginE
	.align		8
        /*0018*/ 	.dword	_ZN34_INTERNAL_63f0dcd3_4_k_cu__Z4initv4cuda3std3__45__cpo4cendE
	.align		8
        /*0020*/ 	.dword	_ZN34_INTERNAL_63f0dcd3_4_k_cu__Z4initv4cuda3std3__45__cpo6rbeginE
	.align		8
        /*0028*/ 	.dword	_ZN34_INTERNAL_63f0dcd3_4_k_cu__Z4initv4cuda3std3__45__cpo4rendE
	.align		8
        /*0030*/ 	.dword	_ZN34_INTERNAL_63f0dcd3_4_k_cu__Z4initv4cuda3std3__45__cpo7crbeginE
	.align		8
        /*0038*/ 	.dword	_ZN34_INTERNAL_63f0dcd3_4_k_cu__Z4initv4cuda3std3__45__cpo5crendE
	.align		8
        /*0040*/ 	.dword	_ZN34_INTERNAL_63f0dcd3_4_k_cu__Z4initv4cuda3std3__436_GLOBAL__N__63f0dcd3_4_k_cu__Z4initv6ignoreE
	.align		8
        /*0048*/ 	.dword	_ZN34_INTERNAL_63f0dcd3_4_k_cu__Z4initv4cuda3std3__419piecewise_constructE
	.align		8
        /*0050*/ 	.dword	_ZN34_INTERNAL_63f0dcd3_4_k_cu__Z4initv4cuda3std3__48in_placeE
	.align		8
        /*0058*/ 	.dword	_ZN34_INTERNAL_63f0dcd3_4_k_cu__Z4initv4cuda3std3__420unreachable_sentinelE
	.align		8
        /*0060*/ 	.dword	_ZN34_INTERNAL_63f0dcd3_4_k_cu__Z4initv4cuda3std3__47nulloptE
	.align		8
        /*0068*/ 	.dword	_ZN34_INTERNAL_63f0dcd3_4_k_cu__Z4initv4cuda3std3__48unexpectE
	.align		8
        /*0070*/ 	.dword	_ZN34_INTERNAL_63f0dcd3_4_k_cu__Z4initv4cuda3std6ranges3__45__cpo4swapE
	.align		8
        /*0078*/ 	.dword	_ZN34_INTERNAL_63f0dcd3_4_k_cu__Z4initv4cuda3std6ranges3__45__cpo9iter_moveE
	.align		8
        /*0080*/ 	.dword	_ZN34_INTERNAL_63f0dcd3_4_k_cu__Z4initv4cuda3std6ranges3__45__cpo5beginE
	.align		8
        /*0088*/ 	.dword	_ZN34_INTERNAL_63f0dcd3_4_k_cu__Z4initv4cuda3std6ranges3__45__cpo3endE
	.align		8
        /*0090*/ 	.dword	_ZN34_INTERNAL_63f0dcd3_4_k_cu__Z4initv4cuda3std6ranges3__45__cpo6cbeginE
	.align		8
        /*0098*/ 	.dword	_ZN34_INTERNAL_63f0dcd3_4_k_cu__Z4initv4cuda3std6ranges3__45__cpo4cendE
	.align		8
        /*00a0*/ 	.dword	_ZN34_INTERNAL_63f0dcd3_4_k_cu__Z4initv4cuda3std6ranges3__45__cpo7advanceE
	.align		8
        /*00a8*/ 	.dword	_ZN34_INTERNAL_63f0dcd3_4_k_cu__Z4initv4cuda3std6ranges3__45__cpo9iter_swapE
	.align		8
        /*00b0*/ 	.dword	_ZN34_INTERNAL_63f0dcd3_4_k_cu__Z4initv4cuda3std6ranges3__45__cpo4nextE
	.align		8
        /*00b8*/ 	.dword	_ZN34_INTERNAL_63f0dcd3_4_k_cu__Z4initv4cuda3std6ranges3__45__cpo4prevE
	.align		8
        /*00c0*/ 	.dword	_ZN34_INTERNAL_63f0dcd3_4_k_cu__Z4initv4cuda3std6ranges3__45__cpo4dataE
	.align		8
        /*00c8*/ 	.dword	_ZN34_INTERNAL_63f0dcd3_4_k_cu__Z4initv4cuda3std6ranges3__45__cpo5cdataE
	.align		8
        /*00d0*/ 	.dword	_ZN34_INTERNAL_63f0dcd3_4_k_cu__Z4initv4cuda3std6ranges3__45__cpo4sizeE
	.align		8
        /*00d8*/ 	.dword	_ZN34_INTERNAL_63f0dcd3_4_k_cu__Z4initv4cuda3std6ranges3__45__cpo5ssizeE
	.align		8
        /*00e0*/ 	.dword	_ZN34_INTERNAL_63f0dcd3_4_k_cu__Z4initv4cuda3std6ranges3__45__cpo8distanceE
	.align		8
        /*00e8*/ 	.dword	_ZN34_INTERNAL_63f0dcd3_4_k_cu__Z4initv6thrust24THRUST_300001_SM_1000_NS8cuda_cub3parE
	.align		8
        /*00f0*/ 	.dword	_ZN34_INTERNAL_63f0dcd3_4_k_cu__Z4initv6thrust24THRUST_300001_SM_1000_NS8cuda_cub10par_nosyncE
	.align		8
        /*00f8*/ 	.dword	_ZN34_INTERNAL_63f0dcd3_4_k_cu__Z4initv6thrust24THRUST_300001_SM_1000_NS6system6detail10sequential3seqE
	.align		8
        /*0100*/ 	.dword	_ZN34_INTERNAL_63f0dcd3_4_k_cu__Z4initv6thrust24THRUST_300001_SM_1000_NS6system3cpp3parE
	.align		8
        /*0108*/ 	.dword	_ZN34_INTERNAL_63f0dcd3_4_k_cu__Z4initv6thrust24THRUST_300001_SM_1000_NS12placeholders2_1E
	.align		8
        /*0110*/ 	.dword	_ZN34_INTERNAL_63f0dcd3_4_k_cu__Z4initv6thrust24THRUST_300001_SM_1000_NS12placeholders2_2E
	.align		8
        /*0118*/ 	.dword	_ZN34_INTERNAL_63f0dcd3_4_k_cu__Z4initv6thrust24THRUST_300001_SM_1000_NS12placeholders2_3E
	.align		8
        /*0120*/ 	.dword	_ZN34_INTERNAL_63f0dcd3_4_k_cu__Z4initv6thrust24THRUST_300001_SM_1000_NS12placeholders2_4E
	.align		8
        /*0128*/ 	.dword	_ZN34_INTERNAL_63f0dcd3_4_k_cu__Z4initv6thrust24THRUST_300001_SM_1000_NS12placeholders2_5E
	.align		8
        /*0130*/ 	.dword	_ZN34_INTERNAL_63f0dcd3_4_k_cu__Z4initv6thrust24THRUST_300001_SM_1000_NS12placeholders2_6E
	.align		8
        /*0138*/ 	.dword	_ZN34_INTERNAL_63f0dcd3_4_k_cu__Z4initv6thrust24THRUST_300001_SM_1000_NS12placeholders2_7E
	.align		8
        /*0140*/ 	.dword	_ZN34_INTERNAL_63f0dcd3_4_k_cu__Z4initv6thrust24THRUST_300001_SM_1000_NS12placeholders2_8E
	.align		8
        /*0148*/ 	.dword	_ZN34_INTERNAL_63f0dcd3_4_k_cu__Z4initv6thrust24THRUST_300001_SM_1000_NS12placeholders2_9E
	.align		8
        /*0150*/ 	.dword	_ZN34_INTERNAL_63f0dcd3_4_k_cu__Z4initv6thrust24THRUST_300001_SM_1000_NS12placeholders3_10E
	.align		8
        /*0158*/ 	.dword	_ZN34_INTERNAL_63f0dcd3_4_k_cu__Z4initv6thrust24THRUST_300001_SM_1000_NS3seqE
	.align		8
        /*0160*/ 	.dword	_ZN34_INTERNAL_63f0dcd3_4_k_cu__Z4initv6thrust24THRUST_300001_SM_1000_NS6deviceE


//--------------------- .text._ZN3cub18CUB_300001_SM_10006detail8for_each13static_kernelINS2_12policy_hub_t12policy_500_tEmN6thrust24THRUST_300001_SM_1000_NS8cuda_cub20__uninitialized_fill7functorINS7_10device_ptrIfEEfEEEEvT0_T1_ --------------------------
	.section	.text._ZN3cub18CUB_300001_SM_10006detail8for_each13static_kernelINS2_12policy_hub_t12policy_500_tEmN6thrust24THRUST_300001_SM_1000_NS8cuda_cub20__uninitialized_fill7functorINS7_10device_ptrIfEEfEEEEvT0_T1_,"ax",@progbits
	.align	128
        .global         _ZN3cub18CUB_300001_SM_10006detail8for_each13static_kernelINS2_12policy_hub_t12policy_500_tEmN6thrust24THRUST_300001_SM_1000_NS8cuda_cub20__uninitialized_fill7functorINS7_10device_ptrIfEEfEEEEvT0_T1_
        .type           _ZN3cub18CUB_300001_SM_10006detail8for_each13static_kernelINS2_12policy_hub_t12policy_500_tEmN6thrust24THRUST_300001_SM_1000_NS8cuda_cub20__uninitialized_fill7functorINS7_10device_ptrIfEEfEEEEvT0_T1_,@function
        .size           _ZN3cub18CUB_300001_SM_10006detail8for_each13static_kernelINS2_12policy_hub_t12policy_500_tEmN6thrust24THRUST_300001_SM_1000_NS8cuda_cub20__uninitialized_fill7functorINS7_10device_ptrIfEEfEEEEvT0_T1_,(.L_x_43 - _ZN3cub18CUB_300001_SM_10006detail8for_each13static_kernelINS2_12policy_hub_t12policy_500_tEmN6thrust24THRUST_300001_SM_1000_NS8cuda_cub20__uninitialized_fill7functorINS7_10device_ptrIfEEfEEEEvT0_T1_)
        .other          _ZN3cub18CUB_300001_SM_10006detail8for_each13static_kernelINS2_12policy_hub_t12policy_500_tEmN6thrust24THRUST_300001_SM_1000_NS8cuda_cub20__uninitialized_fill7functorINS7_10device_ptrIfEEfEEEEvT0_T1_,@"STO_CUDA_ENTRY STV_DEFAULT"
_ZN3cub18CUB_300001_SM_10006detail8for_each13static_kernelINS2_12policy_hub_t12policy_500_tEmN6thrust24THRUST_300001_SM_1000_NS8cuda_cub20__uninitialized_fill7functorINS7_10device_ptrIfEEfEEEEvT0_T1_:
.text._ZN3cub18CUB_300001_SM_10006detail8for_each13static_kernelINS2_12policy_hub_t12policy_500_tEmN6thrust24THRUST_300001_SM_1000_NS8cuda_cub20__uninitialized_fill7functorINS7_10device_ptrIfEEfEEEEvT0_T1_:
[----:B------:R-:W-:Y:S08]  /*0000*/  LDC R1, c[0x0][0x37c] ;  /* 0x0000df00ff017b82 */ /* 0x000ff00000000800 */
[----:B------:R-:W0:Y:S01]  /*0010*/  S2UR UR4, SR_CTAID.X ;  /* 0x00000000000479c3 */ /* 0x000e220000002500 */
[----:B------:R-:W1:Y:S01]  /*0020*/  LDCU.64 UR6, c[0x0][0x380] ;  /* 0x00007000ff0677ac */ /* 0x000e620008000a00 */
[----:B------:R-:W2:Y:S01]  /*0030*/  LDCU.64 UR8, c[0x0][0x358] ;  /* 0x00006b00ff0877ac */ /* 0x000ea20008000a00 */
[----:B0-----:R-:W-:-:S04]  /*0040*/  UIMAD.WIDE.U32 UR4, UR4, 0x200, URZ ;  /* 0x00000200040478a5 */ /* 0x001fc8000f8e00ff */
[----:B-1----:R-:W-:-:S04]  /*0050*/  UIADD3 UR6, UP0, UPT, -UR4, UR6, URZ ;  /* 0x0000000604067290 */ /* 0x002fc8000ff1e1ff */
[----:B------:R-:W-:Y:S02]  /*0060*/  UIADD3.X UR7, UPT, UPT, ~UR5, UR7, URZ, UP0, !UPT ;  /* 0x0000000705077290 */ /* 0x000fe400087fe5ff */
[----:B------:R-:W-:-:S04]  /*0070*/  UISETP.GE.U32.AND UP0, UPT, UR6, 0x200, UPT ;  /* 0x000002000600788c */ /* 0x000fc8000bf06070 */
[----:B------:R-:W-:-:S09]  /*0080*/  UISETP.GE.U32.AND.EX UP0, UPT, UR7, URZ, UPT, UP0 ;  /* 0x000000ff0700728c */ /* 0x000fd2000bf06100 */
[----:B--2---:R-:W-:Y:S05]  /*0090*/  BRA.U !UP0, `(.L_x_0) ;  /* 0x0000000108287547 */ /* 0x004fea000b800000 */
[----:B------:R-:W0:Y:S01]  /*00a0*/  S2R R0, SR_TID.X ;  /* 0x0000000000007919 */ /* 0x000e220000002100 */
[----:B------:R-:W1:Y:S01]  /*00b0*/  LDCU.64 UR6, c[0x0][0x388] ;  /* 0x00007100ff0677ac */ /* 0x000e620008000a00 */
[----:B------:R-:W2:Y:S01]  /*00c0*/  LDC R5, c[0x0][0x390] ;  /* 0x0000e400ff057b82 */ /* 0x000ea20000000800 */
[----:B0-----:R-:W-:-:S05]  /*00d0*/  IADD3 R0, P0, PT, R0, UR4, RZ ;  /* 0x0000000400007c10 */ /* 0x001fca000ff1e0ff */
[----:B------:R-:W-:Y:S01]  /*00e0*/  IMAD.X R3, RZ, RZ, UR5, P0 ;  /* 0x00000005ff037e24 */ /* 0x000fe200080e06ff */
[----:B-1----:R-:W-:-:S04]  /*00f0*/  LEA R2, P0, R0, UR6, 0x2 ;  /* 0x0000000600027c11 */ /* 0x002fc8000f8010ff */
[----:B------:R-:W-:-:S05]  /*0100*/  LEA.HI.X R3, R0, UR7, R3, 0x2, P0 ;  /* 0x0000000700037c11 */ /* 0x000fca00080f1403 */
[----:B--2---:R-:W-:Y:S04]  /*0110*/  STG.E desc[UR8][R2.64], R5 ;  /* 0x0000000502007986 */ /* 0x004fe8000c101908 */
[----:B------:R-:W-:Y:S01]  /*0120*/  STG.E desc[UR8][R2.64+0x400], R5 ;  /* 0x0004000502007986 */ /* 0x000fe2000c101908 */
[----:B------:R-:W-:Y:S05]  /*0130*/  EXIT ;  /* 0x000000000000794d */ /* 0x000fea0003800000 */
.L_x_0:
[----:B------:R-:W0:Y:S01]  /*0140*/  S2R R0, SR_TID.X ;  /* 0x0000000000007919 */ /* 0x000e220000002100 */
[----:B------:R-:W-:Y:S01]  /*0150*/  IMAD.U32 R2, RZ, RZ, UR7 ;  /* 0x00000007ff027e24 */ /* 0x000fe2000f8e00ff */
[----:B------:R-:W1:Y:S01]  /*0160*/  LDCU.64 UR10, c[0x0][0x388] ;  /* 0x00007100ff0a77ac */ /* 0x000e620008000a00 */
[----:B------:R-:W-:Y:S01]  /*0170*/  IMAD.U32 R4, RZ, RZ, UR7 ;  /* 0x00000007ff047e24 */ /* 0x000fe2000f8e00ff */
[----:B0-----:R-:W-:-:S04]  /*0180*/  ISETP.LT.U32.AND P0, PT, R0, UR6, PT ;  /* 0x0000000600007c0c */ /* 0x001fc8000bf01070 */
[----:B------:R-:W-:Y:S01]  /*0190*/  ISETP.GT.U32.AND.EX P0, PT, R2, RZ, PT, P0 ;  /* 0x000000ff0200720c */ /* 0x000fe20003f04100 */
[C---:B------:R-:W-:Y:S01]  /*01a0*/  VIADD R2, R0.reuse, 0x100 ;  /* 0x0000010000027836 */ /* 0x040fe20000000000 */
[----:B------:R-:W-:-:S04]  /*01b0*/  IADD3 R0, P2, PT, R0, UR4, RZ ;  /* 0x0000000400007c10 */ /* 0x000fc8000ff5e0ff */
[----:B------:R-:W-:Y:S01]  /*01c0*/  ISETP.LT.U32.AND P1, PT, R2, UR6, PT ;  /* 0x0000000602007c0c */ /* 0x000fe2000bf21070 */
[----:B------:R-:W-:Y:S01]  /*01d0*/  IMAD.X R3, RZ, RZ, UR5, P2 ;  /* 0x00000005ff037e24 */ /* 0x000fe200090e06ff */
[----:B-1----:R-:W-:Y:S02]  /*01e0*/  LEA R2, P2, R0, UR10, 0x2 ;  /* 0x0000000a00027c11 */ /* 0x002fe4000f8410ff */
[----:B------:R-:W-:Y:S02]  /*01f0*/  ISETP.GT.U32.AND.EX P1, PT, R4, RZ, PT, P1 ;  /* 0x000000ff0400720c */ /* 0x000fe40003f24110 */
[----:B------:R-:W-:Y:S01]  /*0200*/  LEA.HI.X R3, R0, UR11, R3, 0x2, P2 ;  /* 0x0000000b00037c11 */ /* 0x000fe200090f1403 */
[----:B------:R-:W0:Y:S04]  /*0210*/  @P0 LDC R5, c[0x0][0x390] ;  /* 0x0000e400ff050b82 */ /* 0x000e280000000800 */
[----:B0-----:R0:W-:Y:S06]  /*0220*/  @P0 STG.E desc[UR8][R2.64], R5 ;  /* 0x0000000502000986 */ /* 0x0011ec000c101908 */
[----:B------:R-:W-:Y:S05]  /*0230*/  @!P1 EXIT ;  /* 0x000000000000994d */ /* 0x000fea0003800000 */
[----:B0-----:R-:W0:Y:S02]  /*0240*/  LDC R5, c[0x0][0x390] ;  /* 0x0000e400ff057b82 */ /* 0x001e240000000800 */
[----:B0-----:R-:W-:Y:S01]  /*0250*/  STG.E desc[UR8][R2.64+0x400], R5 ;  /* 0x0004000502007986 */ /* 0x001fe2000c101908 */
[----:B------:R-:W-:Y:S05]  /*0260*/  EXIT ;  /* 0x000000000000794d */ /* 0x000fea0003800000 */
.L_x_1:
[----:B------:R-:W-:-:S00]  /*0270*/  BRA `(.L_x_1) ;  /* 0xfffffffc00fc7947 */ /* 0x000fc0000383ffff */
[----:B------:R-:W-:-:S00]  /*0280*/  NOP ;  /* 0x0000000000007918 */ /* 0x000fc00000000000 */
[----:B------:R-:W-:-:S00]  /*0290*/  NOP ;  /* 0x0000000000007918 */ /* 0x000fc00000000000 */
[----:B------:R-:W-:-:S00]  /*02a0*/  NOP ;  /* 0x0000000000007918 */ /* 0x000fc00000000000 */
[----:B------:R-:W-:-:S00]  /*02b0*/  NOP ;  /* 0x0000000000007918 */ /* 0x000fc00000000000 */
[----:B------:R-:W-:-:S00]  /*02c0*/  NOP ;  /* 0x0000000000007918 */ /* 0x000fc00000000000 */
[----:B------:R-:W-:-:S00]  /*02d0*/  NOP ;  /* 0x0000000000007918 */ /* 0x000fc00000000000 */
[----:B------:R-:W-:-:S00]  /*02e0*/  NOP ;  /* 0x0000000000007918 */ /* 0x000fc00000000000 */
[----:B------:R-:W-:-:S00]  /*02f0*/  NOP ;  /* 0x0000000000007918 */ /* 0x000fc00000000000 */
.L_x_43:


//--------------------- .text._ZN3cub18CUB_300001_SM_10006detail11EmptyKernelIvEEvv --------------------------
	.section	.text._ZN3cub18CUB_300001_SM_10006detail11EmptyKernelIvEEvv,"ax",@progbits
	.align	128
        .global         _ZN3cub18CUB_300001_SM_10006detail11EmptyKernelIvEEvv
        .type           _ZN3cub18CUB_300001_SM_10006detail11EmptyKernelIvEEvv,@function
        .size           _ZN3cub18CUB_300001_SM_10006detail11EmptyKernelIvEEvv,(.L_x_44 - _ZN3cub18CUB_300001_SM_10006detail11EmptyKernelIvEEvv)
        .other          _ZN3cub18CUB_300001_SM_10006detail11EmptyKernelIvEEvv,@"STO_CUDA_ENTRY STV_DEFAULT"
_ZN3cub18CUB_300001_SM_10006detail11EmptyKernelIvEEvv:
.text._ZN3cub18CUB_300001_SM_10006detail11EmptyKernelIvEEvv:
[----:B------:R-:W-:Y:S01]  /*0000*/  LDC R1, c[0x0][0x37c] ;  /* 0x0000df00ff017b82 */ /* 0x000fe20000000800 */
[----:B------:R-:W-:Y:S05]  /*0010*/  EXIT ;  /* 0x000000000000794d */ /* 0x000fea0003800000 */
.L_x_2:
        /* <DEDUP_REMOVED lines=14> */
.L_x_44:


//--------------------- .text._Z7processiiPfS_    --------------------------
	.section	.text._Z7processiiPfS_,"ax",@progbits
	.align	128
        .global         _Z7processiiPfS_
        .type           _Z7processiiPfS_,@function
        .size           _Z7processiiPfS_,(.L_x_45 - _Z7processiiPfS_)
        .other          _Z7processiiPfS_,@"STO_CUDA_ENTRY STV_DEFAULT"
_Z7processiiPfS_:
.text._Z7processiiPfS_:
[----:B------:R-:W-:Y:S01]  /*0000*/  LDC R1, c[0x0][0x37c] ;  /* 0x0000df00ff017b82 */ /* 0x000fe20000000800 */
[----:B------:R-:W0:Y:S01]  /*0010*/  S2R R0, SR_CTAID.X ;  /* 0x0000000000007919 */ /* 0x000e220000002500 */
[----:B------:R-:W0:Y:S02]  /*0020*/  LDCU UR4, c[0x0][0x384] ;  /* 0x00007080ff0477ac */ /* 0x000e240008000800 */
[----:B0-----:R-:W-:-:S13]  /*0030*/  ISETP.GE.AND P0, PT, R0, UR4, PT ;  /* 0x0000000400007c0c */ /* 0x001fda000bf06270 */
[----:B------:R-:W-:Y:S05]  /*0040*/  @P0 EXIT ;  /* 0x000000000000094d */ /* 0x000fea0003800000 */
[----:B------:R-:W0:Y:S01]  /*0050*/  S2R R3, SR_TID.X ;  /* 0x0000000000037919 */ /* 0x000e220000002100 */
[----:B------:R-:W-:Y:S01]  /*0060*/  BSSY.RECONVERGENT B1, `(.L_x_3) ;  /* 0x0000011000017945 */ /* 0x000fe20003800200 */
[----:B------:R-:W1:Y:S03]  /*0070*/  LDCU.64 UR10, c[0x0][0x358] ;  /* 0x00006b00ff0a77ac */ /* 0x000e660008000a00 */
[----:B------:R-:W-:Y:S01]  /*0080*/  BSSY.RELIABLE B0, `(.L_x_4) ;  /* 0x000000a000007945 */ /* 0x000fe20003800100 */
[----:B0-----:R-:W-:-:S13]  /*0090*/  ISETP.NE.AND P0, PT, R3, RZ, PT ;  /* 0x000000ff0300720c */ /* 0x001fda0003f05270 */
[----:B------:R-:W0:Y:S01]  /*00a0*/  @!P0 S2R R5, SR_CgaCtaId ;  /* 0x0000000000058919 */ /* 0x000e220000008800 */
[----:B------:R-:W-:-:S04]  /*00b0*/  @!P0 MOV R2, 0x400 ;  /* 0x0000040000028802 */ /* 0x000fc80000000f00 */
[----:B0-----:R-:W-:-:S05]  /*00c0*/  @!P0 LEA R2, R5, R2, 0x18 ;  /* 0x0000000205028211 */ /* 0x001fca00078ec0ff */
[----:B------:R0:W-:Y:S01]  /*00d0*/  @!P0 STS [R2], RZ ;  /* 0x000000ff02008388 */ /* 0x0001e20000000800 */
[----:B-1----:R-:W-:Y:S05]  /*00e0*/  @!P0 BRA `(.L_x_5) ;  /* 0x00000000000c8947 */ /* 0x002fea0003800000 */
[----:B------:R-:W-:-:S13]  /*00f0*/  ISETP.GT.U32.AND P0, PT, R3, 0x1ff, PT ;  /* 0x000001ff0300780c */ /* 0x000fda0003f04070 */
[----:B------:R-:W-:Y:S05]  /*0100*/  @P0 BREAK.RELIABLE B0 ;  /* 0x0000000000000942 */ /* 0x000fea0003800100 */
[----:B------:R-:W-:Y:S05]  /*0110*/  @P0 BRA `(.L_x_6) ;  /* 0x0000000000140947 */ /* 0x000fea0003800000 */
.L_x_5:
[----:B------:R-:W-:Y:S05]  /*0120*/  BSYNC.RELIABLE B0 ;  /* 0x0000000000007941 */ /* 0x000fea0003800100 */
.L_x_4:
[----:B------:R-:W1:Y:S01]  /*0130*/  LDC.64 R4, c[0x0][0x388] ;  /* 0x0000e200ff047b82 */ /* 0x000e620000000a00 */
[----:B------:R-:W-:-:S04]  /*0140*/  IMAD R7, R0, 0x200, R3 ;  /* 0x0000020000077824 */ /* 0x000fc800078e0203 */
[----:B-1----:R-:W-:-:S06]  /*0150*/  IMAD.WIDE.U32 R4, R7, 0x4, R4 ;  /* 0x0000000407047825 */ /* 0x002fcc00078e0004 */
[----:B------:R1:W5:Y:S02]  /*0160*/  LDG.E R5, desc[UR10][R4.64] ;  /* 0x0000000a04057981 */ /* 0x000364000c1e1900 */
.L_x_6:
[----:B------:R-:W-:Y:S05]  /*0170*/  BSYNC.RECONVERGENT B1 ;  /* 0x0000000000017941 */ /* 0x000fea0003800200 */
.L_x_3:
[----:B------:R-:W-:Y:S05]  /*0180*/  WARPSYNC.ALL ;  /* 0x0000000000007948 */ /* 0x000fea0003800000 */
[----:B------:R-:W2:Y:S02]  /*0190*/  LDCU UR5, c[0x0][0x380] ;  /* 0x00007000ff0577ac */ /* 0x000ea40008000800 */
[----:B--2---:R-:W-:Y:S01]  /*01a0*/  UISETP.GE.AND UP0, UPT, UR5, 0x1, UPT ;  /* 0x000000010500788c */ /* 0x004fe2000bf06270 */
[----:B------:R-:W-:Y:S08]  /*01b0*/  BAR.SYNC.DEFER_BLOCKING 0x0 ;  /* 0x0000000000007b1d */ /* 0x000ff00000010000 */
[----:B------:R-:W-:Y:S05]  /*01c0*/  BRA.U !UP0, `(.L_x_7) ;  /* 0x0000000908887547 */ /* 0x000fea000b800000 */
[----:B------:R-:W-:Y:S01]  /*01d0*/  UISETP.GE.U32.AND UP0, UPT, UR5, 0x4, UPT ;  /* 0x000000040500788c */ /* 0x000fe2000bf06070 */
[----:B-1----:R-:W-:Y:S01]  /*01e0*/  VIADD R4, R3, 0x1f4 ;  /* 0x000001f403047836 */ /* 0x002fe20000000000 */
[----:B------:R-:W-:Y:S01]  /*01f0*/  ULOP3.LUT UR7, UR5, 0x3, URZ, 0xc0, !UPT ;  /* 0x0000000305077892 */ /* 0x000fe2000f8ec0ff */
[----:B------:R-:W-:-:S06]  /*0200*/  UMOV UR4, URZ ;  /* 0x000000ff00047c82 */ /* 0x000fcc0008000000 */
[----:B------:R-:W-:Y:S05]  /*0210*/  BRA.U !UP0, `(.L_x_8) ;  /* 0x0000000508e87547 */ /* 0x000fea000b800000 */
[----:B------:R-:W-:Y:S01]  /*0220*/  ULOP3.LUT UR4, UR5, 0x7ffffffc, URZ, 0xc0, !UPT ;  /* 0x7ffffffc05047892 */ /* 0x000fe2000f8ec0ff */
[----:B------:R-:W-:-:S03]  /*0230*/  UMOV UR9, 0x1 ;  /* 0x0000000100097882 */ /* 0x000fc60000000000 */
[----:B------:R-:W-:-:S12]  /*0240*/  UIADD3 UR8, UPT, UPT, -UR4, URZ, URZ ;  /* 0x000000ff04087290 */ /* 0x000fd8000fffe1ff */
.L_x_33:
[----:B------:R-:W-:Y:S01]  /*0250*/  UIADD3 UR5, UPT, UPT, UR9, -0x1, URZ ;  /* 0xffffffff09057890 */ /* 0x000fe2000fffe0ff */
[----:B------:R-:W-:Y:S01]  /*0260*/  BSSY.RECONVERGENT B1, `(.L_x_9) ;  /* 0x0000013000017945 */ /* 0x000fe20003800200 */
[----:B------:R-:W-:Y:S02]  /*0270*/  UIADD3 UR8, UPT, UPT, UR8, 0x4, URZ ;  /* 0x0000000408087890 */ /* 0x000fe4000fffe0ff */
[----:B------:R-:W-:Y:S02]  /*0280*/  ULOP3.LUT UR6, UR5, 0x1fc, URZ, 0xc0, !UPT ;  /* 0x000001fc05067892 */ /* 0x000fe4000f8ec0ff */
[----:B------:R-:W-:Y:S02]  /*0290*/  ULOP3.LUT UR12, UR9, 0x1fd, URZ, 0xc0, !UPT ;  /* 0x000001fd090c7892 */ /* 0x000fe4000f8ec0ff */
[----:B------:R-:W-:Y:S02]  /*02a0*/  UISETP.LT.U32.AND UP0, UPT, UR6, 0x1f4, UPT ;  /* 0x000001f40600788c */ /* 0x000fe4000bf01070 */
[----:B------:R-:W-:-:S02]  /*02b0*/  ISETP.LT.U32.AND P1, PT, R4, UR6, PT ;  /* 0x0000000604007c0c */ /* 0x000fc4000bf21070 */
[----:B------:R-:W-:Y:S02]  /*02c0*/  USEL UR5, UR6, 0x1f4, UP0 ;  /* 0x000001f406057887 */ /* 0x000fe40008000000 */
[----:B------:R-:W-:Y:S02]  /*02d0*/  UISETP.NE.AND UP0, UPT, UR8, URZ, UPT ;  /* 0x000000ff0800728c */ /* 0x000fe4000bf05270 */
[----:B------:R-:W-:-:S06]  /*02e0*/  UIADD3 UR5, UPT, UPT, UR5, 0xc, URZ ;  /* 0x0000000c05057890 */ /* 0x000fcc000fffe0ff */
[----:B------:R-:W-:-:S04]  /*02f0*/  ISETP.GE.U32.AND P0, PT, R3, UR5, PT ;  /* 0x0000000503007c0c */ /* 0x000fc8000bf06070 */
[----:B------:R-:W-:-:S13]  /*0300*/  ISETP.LT.U32.OR P0, PT, R3, UR6, P0 ;  /* 0x0000000603007c0c */ /* 0x000fda0008701470 */
[----:B------:R-:W-:Y:S05]  /*0310*/  @P0 BRA `(.L_x_10) ;  /* 0x00000000001c0947 */ /* 0x000fea0003800000 */
[----:B------:R-:W1:Y:S01]  /*0320*/  S2R R7, SR_CgaCtaId ;  /* 0x0000000000077919 */ /* 0x000e620000008800 */
[----:B0-----:R-:W-:-:S04]  /*0330*/  MOV R2, 0x400 ;  /* 0x0000040000027802 */ /* 0x001fc80000000f00 */
[----:B-1----:R-:W-:-:S07]  /*0340*/  LEA R2, R7, R2, 0x18 ;  /* 0x0000000207027211 */ /* 0x002fce00078ec0ff */
.L_x_11:
[----:B------:R-:W0:Y:S02]  /*0350*/  LDS R6, [R2] ;  /* 0x0000000002067984 */ /* 0x000e240000000800 */
[----:B0----5:R-:W-:-:S05]  /*0360*/  FADD R7, R5, R6 ;  /* 0x0000000605077221 */ /* 0x021fca0000000000 */
[----:B------:R-:W0:Y:S02]  /*0370*/  ATOMS.CAST.SPIN P0, [R2], R6, R7 ;  /* 0x000000060200758d */ /* 0x000e240001800007 */
[----:B0-----:R-:W-:Y:S05]  /*0380*/  @!P0 BRA `(.L_x_11) ;  /* 0xfffffffc00f08947 */ /* 0x001fea000383ffff */
.L_x_10:
[----:B------:R-:W-:Y:S05]  /*0390*/  BSYNC.RECONVERGENT B1 ;  /* 0x0000000000017941 */ /* 0x000fea0003800200 */
.L_x_9:
[----:B------:R-:W-:Y:S04]  /*03a0*/  BSSY.RECONVERGENT B1, `(.L_x_12) ;  /* 0x0000009000017945 */ /* 0x000fe80003800200 */
[----:B------:R-:W-:Y:S05]  /*03b0*/  @!P1 BRA `(.L_x_13) ;  /* 0x00000000001c9947 */ /* 0x000fea0003800000 */
[----:B------:R-:W1:Y:S01]  /*03c0*/  S2R R7, SR_CgaCtaId ;  /* 0x0000000000077919 */ /* 0x000e620000008800 */
[----:B0-----:R-:W-:-:S04]  /*03d0*/  MOV R2, 0x400 ;  /* 0x0000040000027802 */ /* 0x001fc80000000f00 */
[----:B-1----:R-:W-:-:S07]  /*03e0*/  LEA R2, R7, R2, 0x18 ;  /* 0x0000000207027211 */ /* 0x002fce00078ec0ff */
.L_x_14:
[----:B------:R-:W0:Y:S02]  /*03f0*/  LDS R6, [R2] ;  /* 0x0000000002067984 */ /* 0x000e240000000800 */
[----:B0----5:R-:W-:-:S05]  /*0400*/  FADD R7, R5, R6 ;  /* 0x0000000605077221 */ /* 0x021fca0000000000 */
[----:B------:R-:W0:Y:S02]  /*0410*/  ATOMS.CAST.SPIN P0, [R2], R6, R7 ;  /* 0x000000060200758d */ /* 0x000e240001800007 */
[----:B0-----:R-:W-:Y:S05]  /*0420*/  @!P0 BRA `(.L_x_14) ;  /* 0xfffffffc00f08947 */ /* 0x001fea000383ffff */
.L_x_13:
[----:B------:R-:W-:Y:S05]  /*0430*/  BSYNC.RECONVERGENT B1 ;  /* 0x0000000000017941 */ /* 0x000fea0003800200 */
.L_x_12:
[----:B------:R-:W-:Y:S01]  /*0440*/  UISETP.LT.U32.AND UP1, UPT, UR12, 0x1f4, UPT ;  /* 0x000001f40c00788c */ /* 0x000fe2000bf21070 */
[----:B------:R-:W-:Y:S01]  /*0450*/  BAR.SYNC.DEFER_BLOCKING 0x0 ;  /* 0x0000000000007b1d */ /* 0x000fe20000010000 */
[----:B------:R-:W-:Y:S02]  /*0460*/  ISETP.LT.U32.AND P1, PT, R4, UR12, PT ;  /* 0x0000000c04007c0c */ /* 0x000fe4000bf21070 */
[----:B------:R-:W-:-:S03]  /*0470*/  USEL UR5, UR12, 0x1f4, UP1 ;  /* 0x000001f40c057887 */ /* 0x000fc60008800000 */
[----:B------:R-:W-:Y:S01]  /*0480*/  BSSY.RECONVERGENT B1, `(.L_x_15) ;  /* 0x000000c000017945 */ /* 0x000fe20003800200 */
[----:B------:R-:W-:-:S06]  /*0490*/  UIADD3 UR5, UPT, UPT, UR5, 0xc, URZ ;  /* 0x0000000c05057890 */ /* 0x000fcc000fffe0ff */
[----:B------:R-:W-:-:S04]  /*04a0*/  ISETP.GE.U32.AND P0, PT, R3, UR5, PT ;  /* 0x0000000503007c0c */ /* 0x000fc8000bf06070 */
[----:B------:R-:W-:-:S13]  /*04b0*/  ISETP.LT.U32.OR P0, PT, R3, UR12, P0 ;  /* 0x0000000c03007c0c */ /* 0x000fda0008701470 */
[----:B------:R-:W-:Y:S05]  /*04c0*/  @P0 BRA `(.L_x_16) ;  /* 0x00000000001c0947 */ /* 0x000fea0003800000 */
[----:B------:R-:W1:Y:S01]  /*04d0*/  S2R R7, SR_CgaCtaId ;  /* 0x0000000000077919 */ /* 0x000e620000008800 */
[----:B0-----:R-:W-:-:S04]  /*04e0*/  MOV R2, 0x400 ;  /* 0x0000040000027802 */ /* 0x001fc80000000f00 */
[----:B-1----:R-:W-:-:S07]  /*04f0*/  LEA R2, R7, R2, 0x18 ;  /* 0x0000000207027211 */ /* 0x002fce00078ec0ff */
.L_x_17:
[----:B------:R-:W0:Y:S02]  /*0500*/  LDS R6, [R2] ;  /* 0x0000000002067984 */ /* 0x000e240000000800 */
[----:B0----5:R-:W-:-:S05]  /*0510*/  FADD R7, R5, R6 ;  /* 0x0000000605077221 */ /* 0x021fca0000000000 */
[----:B------:R-:W0:Y:S02]  /*0520*/  ATOMS.CAST.SPIN P0, [R2], R6, R7 ;  /* 0x000000060200758d */ /* 0x000e240001800007 */
[----:B0-----:R-:W-:Y:S05]  /*0530*/  @!P0 BRA `(.L_x_17) ;  /* 0xfffffffc00f08947 */ /* 0x001fea000383ffff */
.L_x_16:
[----:B------:R-:W-:Y:S05]  /*0540*/  BSYNC.RECONVERGENT B1 ;  /* 0x0000000000017941 */ /* 0x000fea0003800200 */
.L_x_15:
[----:B------:R-:W-:Y:S04]  /*0550*/  BSSY.RECONVERGENT B1, `(.L_x_18) ;  /* 0x0000009000017945 */ /* 0x000fe80003800200 */
[----:B------:R-:W-:Y:S05]  /*0560*/  @!P1 BRA `(.L_x_19) ;  /* 0x00000000001c9947 */ /* 0x000fea0003800000 */
[----:B------:R-:W1:Y:S01]  /*0570*/  S2R R7, SR_CgaCtaId ;  /* 0x0000000000077919 */ /* 0x000e620000008800 */
[----:B0-----:R-:W-:-:S04]  /*0580*/  MOV R2, 0x400 ;  /* 0x0000040000027802 */ /* 0x001fc80000000f00 */
[----:B-1----:R-:W-:-:S07]  /*0590*/  LEA R2, R7, R2, 0x18 ;  /* 0x0000000207027211 */ /* 0x002fce00078ec0ff */
.L_x_20:
[----:B------:R-:W0:Y:S02]  /*05a0*/  LDS R6, [R2] ;  /* 0x0000000002067984 */ /* 0x000e240000000800 */
[----:B0----5:R-:W-:-:S05]  /*05b0*/  FADD R7, R5, R6 ;  /* 0x0000000605077221 */ /* 0x021fca0000000000 */
[----:B------:R-:W0:Y:S02]  /*05c0*/  ATOMS.CAST.SPIN P0, [R2], R6, R7 ;  /* 0x000000060200758d */ /* 0x000e240001800007 */
[----:B0-----:R-:W-:Y:S05]  /*05d0*/  @!P0 BRA `(.L_x_20) ;  /* 0xfffffffc00f08947 */ /* 0x001fea000383ffff */
.L_x_19:
[----:B------:R-:W-:Y:S05]  /*05e0*/  BSYNC.RECONVERGENT B1 ;  /* 0x0000000000017941 */ /* 0x000fea0003800200 */
.L_x_18:
[----:B------:R-:W-:Y:S01]  /*05f0*/  UIADD3 UR5, UPT, UPT, UR9, 0x1, URZ ;  /* 0x0000000109057890 */ /* 0x000fe2000fffe0ff */
[----:B------:R-:W-:Y:S03]  /*0600*/  BAR.SYNC.DEFER_BLOCKING 0x0 ;  /* 0x0000000000007b1d */ /* 0x000fe60000010000 */
[----:B------:R-:W-:-:S03]  /*0610*/  ULOP3.LUT UR6, UR5, 0x1fe, URZ, 0xc0, !UPT ;  /* 0x000001fe05067892 */ /* 0x000fc6000f8ec0ff */
[----:B------:R-:W-:Y:S01]  /*0620*/  BSSY.RECONVERGENT B1, `(.L_x_21) ;  /* 0x000000f000017945 */ /* 0x000fe20003800200 */
[----:B------:R-:W-:Y:S02]  /*0630*/  UISETP.LT.U32.AND UP1, UPT, UR6, 0x1f4, UPT ;  /* 0x000001f40600788c */ /* 0x000fe4000bf21070 */
[----:B------:R-:W-:Y:S02]  /*0640*/  ISETP.LT.U32.AND P1, PT, R4, UR6, PT ;  /* 0x0000000604007c0c */ /* 0x000fe4000bf21070 */
[----:B------:R-:W-:-:S04]  /*0650*/  USEL UR5, UR6, 0x1f4, UP1 ;  /* 0x000001f406057887 */ /* 0x000fc80008800000 */
[----:B------:R-:W-:-:S06]  /*0660*/  UIADD3 UR5, UPT, UPT, UR5, 0xc, URZ ;  /* 0x0000000c05057890 */ /* 0x000fcc000fffe0ff */
[----:B------:R-:W-:-:S04]  /*0670*/  ISETP.GE.U32.AND P0, PT, R3, UR5, PT ;  /* 0x0000000503007c0c */ /* 0x000fc8000bf06070 */
[----:B------:R-:W-:-:S13]  /*0680*/  ISETP.LT.U32.OR P0, PT, R3, UR6, P0 ;  /* 0x0000000603007c0c */ /* 0x000fda0008701470 */
[----:B------:R-:W-:Y:S05]  /*0690*/  @P0 BRA `(.L_x_22) ;  /* 0x00000000001c0947 */ /* 0x000fea0003800000 */
[----:B------:R-:W1:Y:S01]  /*06a0*/  S2R R7, SR_CgaCtaId ;  /* 0x0000000000077919 */ /* 0x000e620000008800 */
[----:B0-----:R-:W-:-:S04]  /*06b0*/  MOV R2, 0x400 ;  /* 0x0000040000027802 */ /* 0x001fc80000000f00 */
[----:B-1----:R-:W-:-:S07]  /*06c0*/  LEA R2, R7, R2, 0x18 ;  /* 0x0000000207027211 */ /* 0x002fce00078ec0ff */
.L_x_23:
[----:B------:R-:W0:Y:S02]  /*06d0*/  LDS R6, [R2] ;  /* 0x0000000002067984 */ /* 0x000e240000000800 */
[----:B0----5:R-:W-:-:S05]  /*06e0*/  FADD R7, R5, R6 ;  /* 0x0000000605077221 */ /* 0x021fca0000000000 */
[----:B------:R-:W0:Y:S02]  /*06f0*/  ATOMS.CAST.SPIN P0, [R2], R6, R7 ;  /* 0x000000060200758d */ /* 0x000e240001800007 */
[----:B0-----:R-:W-:Y:S05]  /*0700*/  @!P0 BRA `(.L_x_23) ;  /* 0xfffffffc00f08947 */ /* 0x001fea000383ffff */
.L_x_22:
[----:B------:R-:W-:Y:S05]  /*0710*/  BSYNC.RECONVERGENT B1 ;  /* 0x0000000000017941 */ /* 0x000fea0003800200 */
.L_x_21:
[----:B------:R-:W-:Y:S04]  /*0720*/  BSSY.RECONVERGENT B1, `(.L_x_24) ;  /* 0x0000009000017945 */ /* 0x000fe80003800200 */
[----:B------:R-:W-:Y:S05]  /*0730*/  @!P1 BRA `(.L_x_25) ;  /* 0x00000000001c9947 */ /* 0x000fea0003800000 */
[----:B------:R-:W1:Y:S01]  /*0740*/  S2R R7, SR_CgaCtaId ;  /* 0x0000000000077919 */ /* 0x000e620000008800 */
[----:B0-----:R-:W-:-:S04]  /*0750*/  MOV R2, 0x400 ;  /* 0x0000040000027802 */ /* 0x001fc80000000f00 */
[----:B-1----:R-:W-:-:S07]  /*0760*/  LEA R2, R7, R2, 0x18 ;  /* 0x0000000207027211 */ /* 0x002fce00078ec0ff */
.L_x_26:
[----:B------:R-:W0:Y:S02]  /*0770*/  LDS R6, [R2] ;  /* 0x0000000002067984 */ /* 0x000e240000000800 */
[----:B0----5:R-:W-:-:S05]  /*0780*/  FADD R7, R5, R6 ;  /* 0x0000000605077221 */ /* 0x021fca0000000000 */
[----:B------:R-:W0:Y:S02]  /*0790*/  ATOMS.CAST.SPIN P0, [R2], R6, R7 ;  /* 0x000000060200758d */ /* 0x000e240001800007 */
[----:B0-----:R-:W-:Y:S05]  /*07a0*/  @!P0 BRA `(.L_x_26) ;  /* 0xfffffffc00f08947 */ /* 0x001fea000383ffff */
.L_x_25:
[----:B------:R-:W-:Y:S05]  /*07b0*/  BSYNC.RECONVERGENT B1 ;  /* 0x0000000000017941 */ /* 0x000fea0003800200 */
.L_x_24:
        /* <DEDUP_REMOVED lines=14> */
.L_x_29:
[----:B------:R-:W0:Y:S02]  /*08a0*/  LDS R6, [R2] ;  /* 0x0000000002067984 */ /* 0x000e240000000800 */
[----:B0----5:R-:W-:-:S05]  /*08b0*/  FADD R7, R5, R6 ;  /* 0x0000000605077221 */ /* 0x021fca0000000000 */
[----:B------:R-:W0:Y:S02]  /*08c0*/  ATOMS.CAST.SPIN P0, [R2], R6, R7 ;  /* 0x000000060200758d */ /* 0x000e240001800007 */
[----:B0-----:R-:W-:Y:S05]  /*08d0*/  @!P0 BRA `(.L_x_29) ;  /* 0xfffffffc00f08947 */ /* 0x001fea000383ffff */
.L_x_28:
[----:B------:R-:W-:Y:S05]  /*08e0*/  BSYNC.RECONVERGENT B1 ;  /* 0x0000000000017941 */ /* 0x000fea0003800200 */
.L_x_27:
[----:B------:R-:W-:Y:S04]  /*08f0*/  BSSY.RECONVERGENT B1, `(.L_x_30) ;  /* 0x0000009000017945 */ /* 0x000fe80003800200 */
[----:B------:R-:W-:Y:S05]  /*0900*/  @!P1 BRA `(.L_x_31) ;  /* 0x00000000001c9947 */ /* 0x000fea0003800000 */
[----:B------:R-:W1:Y:S01]  /*0910*/  S2R R7, SR_CgaCtaId ;  /* 0x0000000000077919 */ /* 0x000e620000008800 */
[----:B0-----:R-:W-:-:S04]  /*0920*/  MOV R2, 0x400 ;  /* 0x0000040000027802 */ /* 0x001fc80000000f00 */
[----:B-1----:R-:W-:-:S07]  /*0930*/  LEA R2, R7, R2, 0x18 ;  /* 0x0000000207027211 */ /* 0x002fce00078ec0ff */
.L_x_32:
[----:B------:R-:W0:Y:S02]  /*0940*/  LDS R6, [R2] ;  /* 0x0000000002067984 */ /* 0x000e240000000800 */
[----:B0----5:R-:W-:-:S05]  /*0950*/  FADD R7, R5, R6 ;  /* 0x0000000605077221 */ /* 0x021fca0000000000 */
[----:B------:R-:W0:Y:S02]  /*0960*/  ATOMS.CAST.SPIN P0, [R2], R6, R7 ;  /* 0x000000060200758d */ /* 0x000e240001800007 */
[----:B0-----:R-:W-:Y:S05]  /*0970*/  @!P0 BRA `(.L_x_32) ;  /* 0xfffffffc00f08947 */ /* 0x001fea000383ffff */
.L_x_31:
[----:B------:R-:W-:Y:S05]  /*0980*/  BSYNC.RECONVERGENT B1 ;  /* 0x0000000000017941 */ /* 0x000fea0003800200 */
.L_x_30:
[----:B------:R-:W-:Y:S01]  /*0990*/  BAR.SYNC.DEFER_BLOCKING 0x0 ;  /* 0x0000000000007b1d */ /* 0x000fe20000010000 */
[----:B------:R-:W-:-:S05]  /*09a0*/  UIADD3 UR9, UPT, UPT, UR9, 0x4, URZ ;  /* 0x0000000409097890 */ /* 0x000fca000fffe0ff */
[----:B------:R-:W-:Y:S07]  /*09b0*/  BRA.U UP0, `(.L_x_33) ;  /* 0xfffffff900247547 */ /* 0x000fee000b83ffff */
.L_x_8:
[----:B------:R-:W-:-:S09]  /*09c0*/  UISETP.NE.AND UP0, UPT, UR7, URZ, UPT ;  /* 0x000000ff0700728c */ /* 0x000fd2000bf05270 */
[----:B------:R-:W-:Y:S05]  /*09d0*/  BRA.U !UP0, `(.L_x_7) ;  /* 0x0000000108847547 */ /* 0x000fea000b800000 */
[----:B------:R-:W-:Y:S02]  /*09e0*/  ULOP3.LUT UR8, UR4, 0x1ff, URZ, 0xc0, !UPT ;  /* 0x000001ff04087892 */ /* 0x000fe4000f8ec0ff */
[----:B------:R-:W-:-:S12]  /*09f0*/  UIADD3 UR9, UPT, UPT, -UR7, URZ, URZ ;  /* 0x000000ff07097290 */ /* 0x000fd8000fffe1ff */
.L_x_40:
[----:B------:R-:W-:Y:S01]  /*0a00*/  UISETP.LT.U32.AND UP0, UPT, UR8, 0x1f4, UPT ;  /* 0x000001f40800788c */ /* 0x000fe2000bf01070 */
[----:B------:R-:W-:Y:S01]  /*0a10*/  BSSY.RECONVERGENT B1, `(.L_x_34) ;  /* 0x0000010000017945 */ /* 0x000fe20003800200 */
[----:B------:R-:W-:Y:S01]  /*0a20*/  UIADD3 UR9, UPT, UPT, UR9, 0x1, URZ ;  /* 0x0000000109097890 */ /* 0x000fe2000fffe0ff */
[----:B------:R-:W-:Y:S01]  /*0a30*/  ISETP.LT.U32.AND P1, PT, R4, UR8, PT ;  /* 0x0000000804007c0c */ /* 0x000fe2000bf21070 */
        /* <DEDUP_REMOVED lines=9> */
.L_x_36:
[----:B------:R-:W0:Y:S02]  /*0ad0*/  LDS R6, [R2] ;  /* 0x0000000002067984 */ /* 0x000e240000000800 */
[----:B0----5:R-:W-:-:S05]  /*0ae0*/  FADD R7, R5, R6 ;  /* 0x0000000605077221 */ /* 0x021fca0000000000 */
[----:B------:R-:W0:Y:S02]  /*0af0*/  ATOMS.CAST.SPIN P0, [R2], R6, R7 ;  /* 0x000000060200758d */ /* 0x000e240001800007 */
[----:B0-----:R-:W-:Y:S05]  /*0b00*/  @!P0 BRA `(.L_x_36) ;  /* 0xfffffffc00f08947 */ /* 0x001fea000383ffff */
.L_x_35:
[----:B------:R-:W-:Y:S05]  /*0b10*/  BSYNC.RECONVERGENT B1 ;  /* 0x0000000000017941 */ /* 0x000fea0003800200 */
.L_x_34:
[----:B------:R-:W-:Y:S04]  /*0b20*/  BSSY.RECONVERGENT B1, `(.L_x_37) ;  /* 0x0000009000017945 */ /* 0x000fe80003800200 */
[----:B------:R-:W-:Y:S05]  /*0b30*/  @!P1 BRA `(.L_x_38) ;  /* 0x00000000001c9947 */ /* 0x000fea0003800000 */
[----:B------:R-:W1:Y:S01]  /*0b40*/  S2R R7, SR_CgaCtaId ;  /* 0x0000000000077919 */ /* 0x000e620000008800 */
[----:B0-----:R-:W-:-:S04]  /*0b50*/  MOV R2, 0x400 ;  /* 0x0000040000027802 */ /* 0x001fc80000000f00 */
[----:B-1----:R-:W-:-:S07]  /*0b60*/  LEA R2, R7, R2, 0x18 ;  /* 0x0000000207027211 */ /* 0x002fce00078ec0ff */
.L_x_39:
[----:B------:R-:W0:Y:S02]  /*0b70*/  LDS R6, [R2] ;  /* 0x0000000002067984 */ /* 0x000e240000000800 */
[----:B0----5:R-:W-:-:S05]  /*0b80*/  FADD R7, R5, R6 ;  /* 0x0000000605077221 */ /* 0x021fca0000000000 */
[----:B------:R-:W0:Y:S02]  /*0b90*/  ATOMS.CAST.SPIN P0, [R2], R6, R7 ;  /* 0x000000060200758d */ /* 0x000e240001800007 */
[----:B0-----:R-:W-:Y:S05]  /*0ba0*/  @!P0 BRA `(.L_x_39) ;  /* 0xfffffffc00f08947 */ /* 0x001fea000383ffff */
.L_x_38:
[----:B------:R-:W-:Y:S05]  /*0bb0*/  BSYNC.RECONVERGENT B1 ;  /* 0x0000000000017941 */ /* 0x000fea0003800200 */
.L_x_37:
[----:B------:R-:W-:Y:S01]  /*0bc0*/  BAR.SYNC.DEFER_BLOCKING 0x0 ;  /* 0x0000000000007b1d */ /* 0x000fe20000010000 */
[----:B------:R-:W-:-:S05]  /*0bd0*/  UIADD3 UR8, UPT, UPT, UR8, 0x1, URZ ;  /* 0x0000000108087890 */ /* 0x000fca000fffe0ff */
[----:B------:R-:W-:Y:S07]  /*0be0*/  BRA.U UP0, `(.L_x_40) ;  /* 0xfffffffd00847547 */ /* 0x000fee000b83ffff */
.L_x_7:
[----:B------:R-:W2:Y:S01]  /*0bf0*/  S2UR UR6, SR_CgaCtaId ;  /* 0x00000000000679c3 */ /* 0x000ea20000008800 */
[----:B------:R-:W-:-:S07]  /*0c00*/  UMOV UR5, 0x400 ;  /* 0x0000040000057882 */ /* 0x000fce0000000000 */
[----:B0-----:R-:W0:Y:S01]  /*0c10*/  LDC.64 R2, c[0x0][0x390] ;  /* 0x0000e400ff027b82 */ /* 0x001e220000000a00 */
[----:B--2---:R-:W-:Y:S01]  /*0c20*/  ULEA UR5, UR6, UR5, 0x18 ;  /* 0x0000000506057291 */ /* 0x004fe2000f8ec0ff */
[----:B0-----:R-:W-:-:S08]  /*0c30*/  IMAD.WIDE.U32 R2, R0, 0x4, R2 ;  /* 0x0000000400027825 */ /* 0x001fd000078e0002 */
[----:B-----5:R-:W0:Y:S04]  /*0c40*/  LDS R5, [UR5] ;  /* 0x00000005ff057984 */ /* 0x020e280008000800 */
[----:B0-----:R-:W-:Y:S01]  /*0c50*/  STG.E desc[UR10][R2.64], R5 ;  /* 0x0000000502007986 */ /* 0x001fe2000c10190a */
[----:B------:R-:W-:Y:S05]  /*0c60*/  EXIT ;  /* 0x000000000000794d */ /* 0x000fea0003800000 */
.L_x_41:
        /* <DEDUP_REMOVED lines=9> */
.L_x_45:


//--------------------- .text._Z4initv            --------------------------
	.section	.text._Z4initv,"ax",@progbits
	.align	128
        .global         _Z4initv
        .type           _Z4initv,@function
        .size           _Z4initv,(.L_x_46 - _Z4initv)
        .other          _Z4initv,@"STO_CUDA_ENTRY STV_DEFAULT"
_Z4initv:
.text._Z4initv:
[----:B------:R-:W-:Y:S01]  /*0000*/  LDC R1, c[0x0][0x37c] ;  /* 0x0000df00ff017b82 */ /* 0x000fe20000000800 */
[----:B------:R-:W-:Y:S05]  /*0010*/  EXIT ;  /* 0x000000000000794d */ /* 0x000fea0003800000 */
.L_x_42:
        /* <DEDUP_REMOVED lines=14> */
.L_x_46:


//--------------------- .nv.shared.reserved.0     --------------------------
	.section	.nv.shared.reserved.0,"aw",@nobits
	.weak		__nv_reservedSMEM_offset_0_alias
	.size		__nv_reservedSMEM_offset_0_alias, 0, 64
	.other		__nv_reservedSMEM_offset_0_alias,@"STO_CUDA_RESERVED_SHARED STV_DEFAULT"
__nv_reservedSMEM_offset_0_alias:
	.zero		0
	.zero		64


//--------------------- .nv.global                --------------------------
	.section	.nv.global,"aw",@nobits
.nv.global:
	.type		_ZN34_INTERNAL_63f0dcd3_4_k_cu__Z4initv6thrust24THRUST_300001_SM_1000_NS12placeholders2_8E,@object
	.size		_ZN34_INTERNAL_63f0dcd3_4_k_cu__Z4initv6thrust24THRUST_300001_SM_1000_NS12placeholders2_8E,(_ZN34_INTERNAL_63f0dcd3_4_k_cu__Z4initv4cuda3std3__436_GLOBAL__N__63f0dcd3_4_k_cu__Z4initv6ignoreE - _ZN34_INTERNAL_63f0dcd3_4_k_cu__Z4initv6thrust24THRUST_300001_SM_1000_NS12placeholders2_8E)
_ZN34_INTERNAL_63f0dcd3_4_k_cu__Z4initv6thrust24THRUST_300001_SM_1000_NS12placeholders2_8E:
	.zero		1
	.type		_ZN34_INTERNAL_63f0dcd3_4_k_cu__Z4initv4cuda3std3__436_GLOBAL__N__63f0dcd3_4_k_cu__Z4initv6ignoreE,@object
	.size		_ZN34_INTERNAL_63f0dcd3_4_k_cu__Z4initv4cuda3std3__436_GLOBAL__N__63f0dcd3_4_k_cu__Z4initv6ignoreE,(_ZN34_INTERNAL_63f0dcd3_4_k_cu__Z4initv4cuda3std6ranges3__45__cpo4dataE - _ZN34_INTERNAL_63f0dcd3_4_k_cu__Z4initv4cuda3std3__436_GLOBAL__N__63f0dcd3_4_k_cu__Z4initv6ignoreE)
_ZN34_INTERNAL_63f0dcd3_4_k_cu__Z4initv4cuda3std3__436_GLOBAL__N__63f0dcd3_4_k_cu__Z4initv6ignoreE:
	.zero		1
	.type		_ZN34_INTERNAL_63f0dcd3_4_k_cu__Z4initv4cuda3std6ranges3__45__cpo4dataE,@object
	.size		_ZN34_INTERNAL_63f0dcd3_4_k_cu__Z4initv4cuda3std6ranges3__45__cpo4dataE,(_ZN34_INTERNAL_63f0dcd3_4_k_cu__Z4initv6thrust24THRUST_300001_SM_1000_NS6system3cpp3parE - _ZN34_INTERNAL_63f0dcd3_4_k_cu__Z4initv4cuda3std6ranges3__45__cpo4dataE)
_ZN34_INTERNAL_63f0dcd3_4_k_cu__Z4initv4cuda3std6ranges3__45__cpo4dataE:
	.zero		1
	.type		_ZN34_INTERNAL_63f0dcd3_4_k_cu__Z4initv6thrust24THRUST_300001_SM_1000_NS6system3cpp3parE,@object
	.size		_ZN34_INTERNAL_63f0dcd3_4_k_cu__Z4initv6thrust24THRUST_300001_SM_1000_NS6system3cpp3parE,(_ZN34_INTERNAL_63f0dcd3_4_k_cu__Z4initv4cuda3std3__45__cpo5beginE - _ZN34_INTERNAL_63f0dcd3_4_k_cu__Z4initv6thrust24THRUST_300001_SM_1000_NS6system3cpp3parE)
_ZN34_INTERNAL_63f0dcd3_4_k_cu__Z4initv6thrust24THRUST_300001_SM_1000_NS6system3cpp3parE:
	.zero		1
	.type		_ZN34_INTERNAL_63f0dcd3_4_k_cu__Z4initv4cuda3std3__45__cpo5beginE,@object
	.size		_ZN34_INTERNAL_63f0dcd3_4_k_cu__Z4initv4cuda3std3__45__cpo5beginE,(_ZN34_INTERNAL_63f0dcd3_4_k_cu__Z4initv4cuda3std6ranges3__45__cpo5beginE - _ZN34_INTERNAL_63f0dcd3_4_k_cu__Z4initv4cuda3std3__45__cpo5beginE)
_ZN34_INTERNAL_63f0dcd3_4_k_cu__Z4initv4cuda3std3__45__cpo5beginE:
	.zero		1
	.type		_ZN34_INTERNAL_63f0dcd3_4_k_cu__Z4initv4cuda3std6ranges3__45__cpo5beginE,@object
	.size		_ZN34_INTERNAL_63f0dcd3_4_k_cu__Z4initv4cuda3std6ranges3__45__cpo5beginE,(_ZN34_INTERNAL_63f0dcd3_4_k_cu__Z4initv6thrust24THRUST_300001_SM_1000_NS6deviceE - _ZN34_INTERNAL_63f0dcd3_4_k_cu__Z4initv4cuda3std6ranges3__45__cpo5beginE)
_ZN34_INTERNAL_63f0dcd3_4_k_cu__Z4initv4cuda3std6ranges3__45__cpo5beginE:
	.zero		1
	.type		_ZN34_INTERNAL_63f0dcd3_4_k_cu__Z4initv6thrust24THRUST_300001_SM_1000_NS6deviceE,@object
	.size		_ZN34_INTERNAL_63f0dcd3_4_k_cu__Z4initv6thrust24THRUST_300001_SM_1000_NS6deviceE,(_ZN34_INTERNAL_63f0dcd3_4_k_cu__Z4initv4cuda3std3__47nulloptE - _ZN34_INTERNAL_63f0dcd3_4_k_cu__Z4initv6thrust24THRUST_300001_SM_1000_NS6deviceE)
_ZN34_INTERNAL_63f0dcd3_4_k_cu__Z4initv6thrust24THRUST_300001_SM_1000_NS6deviceE:
	.zero		1
	.type		_ZN34_INTERNAL_63f0dcd3_4_k_cu__Z4initv4cuda3std3__47nulloptE,@object
	.size		_ZN34_INTERNAL_63f0dcd3_4_k_cu__Z4initv4cuda3std3__47nulloptE,(_ZN34_INTERNAL_63f0dcd3_4_k_cu__Z4initv4cuda3std6ranges3__45__cpo8distanceE - _ZN34_INTERNAL_63f0dcd3_4_k_cu__Z4initv4cuda3std3__47nulloptE)
_ZN34_INTERNAL_63f0dcd3_4_k_cu__Z4initv4cuda3std3__47nulloptE:
	.zero		1
	.type		_ZN34_INTERNAL_63f0dcd3_4_k_cu__Z4initv4cuda3std6ranges3__45__cpo8distanceE,@object
	.size		_ZN34_INTERNAL_63f0dcd3_4_k_cu__Z4initv4cuda3std6ranges3__45__cpo8distanceE,(_ZN34_INTERNAL_63f0dcd3_4_k_cu__Z4initv6thrust24THRUST_300001_SM_1000_NS12placeholders2_4E - _ZN34_INTERNAL_63f0dcd3_4_k_cu__Z4initv4cuda3std6ranges3__45__cpo8distanceE)
_ZN34_INTERNAL_63f0dcd3_4_k_cu__Z4initv4cuda3std6ranges3__45__cpo8distanceE:
	.zero		1
	.type		_ZN34_INTERNAL_63f0dcd3_4_k_cu__Z4initv6thrust24THRUST_300001_SM_1000_NS12placeholders2_4E,@object
	.size		_ZN34_INTERNAL_63f0dcd3_4_k_cu__Z4initv6thrust24THRUST_300001_SM_1000_NS12placeholders2_4E,(_ZN34_INTERNAL_63f0dcd3_4_k_cu__Z4initv4cuda3std3__45__cpo6rbeginE - _ZN34_INTERNAL_63f0dcd3_4_k_cu__Z4initv6thrust24THRUST_300001_SM_1000_NS12placeholders2_4E)
_ZN34_INTERNAL_63f0dcd3_4_k_cu__Z4initv6thrust24THRUST_300001_SM_1000_NS12placeholders2_4E:
	.zero		1
	.type		_ZN34_INTERNAL_63f0dcd3_4_k_cu__Z4initv4cuda3std3__45__cpo6rbeginE,@object
	.size		_ZN34_INTERNAL_63f0dcd3_4_k_cu__Z4initv4cuda3std3__45__cpo6rbeginE,(_ZN34_INTERNAL_63f0dcd3_4_k_cu__Z4initv4cuda3std6ranges3__45__cpo7advanceE - _ZN34_INTERNAL_63f0dcd3_4_k_cu__Z4initv4cuda3std3__45__cpo6rbeginE)
_ZN34_INTERNAL_63f0dcd3_4_k_cu__Z4initv4cuda3std3__45__cpo6rbeginE:
	.zero		1
	.type		_ZN34_INTERNAL_63f0dcd3_4_k_cu__Z4initv4cuda3std6ranges3__45__cpo7advanceE,@object
	.size		_ZN34_INTERNAL_63f0dcd3_4_k_cu__Z4initv4cuda3std6ranges3__45__cpo7advanceE,(_ZN34_INTERNAL_63f0dcd3_4_k_cu__Z4initv6thrust24THRUST_300001_SM_1000_NS12placeholders3_10E - _ZN34_INTERNAL_63f0dcd3_4_k_cu__Z4initv4cuda3std6ranges3__45__cpo7advanceE)
_ZN34_INTERNAL_63f0dcd3_4_k_cu__Z4initv4cuda3std6ranges3__45__cpo7advanceE:
	.zero		1
	.type		_ZN34_INTERNAL_63f0dcd3_4_k_cu__Z4initv6thrust24THRUST_300001_SM_1000_NS12placeholders3_10E,@object
	.size		_ZN34_INTERNAL_63f0dcd3_4_k_cu__Z4initv6thrust24THRUST_300001_SM_1000_NS12placeholders3_10E,(_ZN34_INTERNAL_63f0dcd3_4_k_cu__Z4initv4cuda3std3__48in_placeE - _ZN34_INTERNAL_63f0dcd3_4_k_cu__Z4initv6thrust24THRUST_300001_SM_1000_NS12placeholders3_10E)
_ZN34_INTERNAL_63f0dcd3_4_k_cu__Z4initv6thrust24THRUST_300001_SM_1000_NS12placeholders3_10E:
	.zero		1
	.type		_ZN34_INTERNAL_63f0dcd3_4_k_cu__Z4initv4cuda3std3__48in_placeE,@object
	.size		_ZN34_INTERNAL_63f0dcd3_4_k_cu__Z4initv4cuda3std3__48in_placeE,(_ZN34_INTERNAL_63f0dcd3_4_k_cu__Z4initv4cuda3std6ranges3__45__cpo4sizeE - _ZN34_INTERNAL_63f0dcd3_4_k_cu__Z4initv4cuda3std3__48in_placeE)
_ZN34_INTERNAL_63f0dcd3_4_k_cu__Z4initv4cuda3std3__48in_placeE:
	.zero		1
	.type		_ZN34_INTERNAL_63f0dcd3_4_k_cu__Z4initv4cuda3std6ranges3__45__cpo4sizeE,@object
	.size		_ZN34_INTERNAL_63f0dcd3_4_k_cu__Z4initv4cuda3std6ranges3__45__cpo4sizeE,(_ZN34_INTERNAL_63f0dcd3_4_k_cu__Z4initv6thrust24THRUST_300001_SM_1000_NS12placeholders2_2E - _ZN34_INTERNAL_63f0dcd3_4_k_cu__Z4initv4cuda3std6ranges3__45__cpo4sizeE)
_ZN34_INTERNAL_63f0dcd3_4_k_cu__Z4initv4cuda3std6ranges3__45__cpo4sizeE:
	.zero		1
	.type		_ZN34_INTERNAL_63f0dcd3_4_k_cu__Z4initv6thrust24THRUST_300001_SM_1000_NS12placeholders2_2E,@object
	.size		_ZN34_INTERNAL_63f0dcd3_4_k_cu__Z4initv6thrust24THRUST_300001_SM_1000_NS12placeholders2_2E,(_ZN34_INTERNAL_63f0dcd3_4_k_cu__Z4initv4cuda3std3__45__cpo6cbeginE - _ZN34_INTERNAL_63f0dcd3_4_k_cu__Z4initv6thrust24THRUST_300001_SM_1000_NS12placeholders2_2E)
_ZN34_INTERNAL_63f0dcd3_4_k_cu__Z4initv6thrust24THRUST_300001_SM_1000_NS12placeholders2_2E:
	.zero		1
	.type		_ZN34_INTERNAL_63f0dcd3_4_k_cu__Z4initv4cuda3std3__45__cpo6cbeginE,@object
	.size		_ZN34_INTERNAL_63f0dcd3_4_k_cu__Z4initv4cuda3std3__45__cpo6cbeginE,(_ZN34_INTERNAL_63f0dcd3_4_k_cu__Z4initv4cuda3std6ranges3__45__cpo6cbeginE - _ZN34_INTERNAL_63f0dcd3_4_k_cu__Z4initv4cuda3std3__45__cpo6cbeginE)
_ZN34_INTERNAL_63f0dcd3_4_k_cu__Z4initv4cuda3std3__45__cpo6cbeginE:
	.zero		1
	.type		_ZN34_INTERNAL_63f0dcd3_4_k_cu__Z4initv4cuda3std6ranges3__45__cpo6cbeginE,@object
	.size		_ZN34_INTERNAL_63f0dcd3_4_k_cu__Z4initv4cuda3std6ranges3__45__cpo6cbeginE,(_ZN34_INTERNAL_63f0dcd3_4_k_cu__Z4initv6thrust24THRUST_300001_SM_1000_NS12placeholders2_6E - _ZN34_INTERNAL_63f0dcd3_4_k_cu__Z4initv4cuda3std6ranges3__45__cpo6cbeginE)
_ZN34_INTERNAL_63f0dcd3_4_k_cu__Z4initv4cuda3std6ranges3__45__cpo6cbeginE:
	.zero		1
	.type		_ZN34_INTERNAL_63f0dcd3_4_k_cu__Z4initv6thrust24THRUST_300001_SM_1000_NS12placeholders2_6E,@object
	.size		_ZN34_INTERNAL_63f0dcd3_4_k_cu__Z4initv6thrust24THRUST_300001_SM_1000_NS12placeholders2_6E,(_ZN34_INTERNAL_63f0dcd3_4_k_cu__Z4initv4cuda3std3__45__cpo7crbeginE - _ZN34_INTERNAL_63f0dcd3_4_k_cu__Z4initv6thrust24THRUST_300001_SM_1000_NS12placeholders2_6E)
_ZN34_INTERNAL_63f0dcd3_4_k_cu__Z4initv6thrust24THRUST_300001_SM_1000_NS12placeholders2_6E:
	.zero		1
	.type		_ZN34_INTERNAL_63f0dcd3_4_k_cu__Z4initv4cuda3std3__45__cpo7crbeginE,@object
	.size		_ZN34_INTERNAL_63f0dcd3_4_k_cu__Z4initv4cuda3std3__45__cpo7crbeginE,(_ZN34_INTERNAL_63f0dcd3_4_k_cu__Z4initv4cuda3std6ranges3__45__cpo4nextE - _ZN34_INTERNAL_63f0dcd3_4_k_cu__Z4initv4cuda3std3__45__cpo7crbeginE)
_ZN34_INTERNAL_63f0dcd3_4_k_cu__Z4initv4cuda3std3__45__cpo7crbeginE:
	.zero		1
	.type		_ZN34_INTERNAL_63f0dcd3_4_k_cu__Z4initv4cuda3std6ranges3__45__cpo4nextE,@object
	.size		_ZN34_INTERNAL_63f0dcd3_4_k_cu__Z4initv4cuda3std6ranges3__45__cpo4nextE,(_ZN34_INTERNAL_63f0dcd3_4_k_cu__Z4initv4cuda3std6ranges3__45__cpo4swapE - _ZN34_INTERNAL_63f0dcd3_4_k_cu__Z4initv4cuda3std6ranges3__45__cpo4nextE)
_ZN34_INTERNAL_63f0dcd3_4_k_cu__Z4initv4cuda3std6ranges3__45__cpo4nextE:
	.zero		1
	.type		_ZN34_INTERNAL_63f0dcd3_4_k_cu__Z4initv4cuda3std6ranges3__45__cpo4swapE,@object
	.size		_ZN34_INTERNAL_63f0dcd3_4_k_cu__Z4initv4cuda3std6ranges3__45__cpo4swapE,(_ZN34_INTERNAL_63f0dcd3_4_k_cu__Z4initv6thrust24THRUST_300001_SM_1000_NS8cuda_cub10par_nosyncE - _ZN34_INTERNAL_63f0dcd3_4_k_cu__Z4initv4cuda3std6ranges3__45__cpo4swapE)
_ZN34_INTERNAL_63f0dcd3_4_k_cu__Z4initv4cuda3std6ranges3__45__cpo4swapE:
	.zero		1
	.type		_ZN34_INTERNAL_63f0dcd3_4_k_cu__Z4initv6thrust24THRUST_300001_SM_1000_NS8cuda_cub10par_nosyncE,@object
	.size		_ZN34_INTERNAL_63f0dcd3_4_k_cu__Z4initv6thrust24THRUST_300001_SM_1000_NS8cuda_cub10par_nosyncE,(_ZN34_INTERNAL_63f0dcd3_4_k_cu__Z4initv6thrust24THRUST_300001_SM_1000_NS3seqE - _ZN34_INTERNAL_63f0dcd3_4_k_cu__Z4initv6thrust24THRUST_300001_SM_1000_NS8cuda_cub10par_nosyncE)
_ZN34_INTERNAL_63f0dcd3_4_k_cu__Z4initv6thrust24THRUST_300001_SM_1000_NS8cuda_cub10par_nosyncE:
	.zero		1
	.type		_ZN34_INTERNAL_63f0dcd3_4_k_cu__Z4initv6thrust24THRUST_300001_SM_1000_NS3seqE,@object
	.size		_ZN34_INTERNAL_63f0dcd3_4_k_cu__Z4initv6thrust24THRUST_300001_SM_1000_NS3seqE,(_ZN34_INTERNAL_63f0dcd3_4_k_cu__Z4initv4cuda3std3__420unreachable_sentinelE - _ZN34_INTERNAL_63f0dcd3_4_k_cu__Z4initv6thrust24THRUST_300001_SM_1000_NS3seqE)
_ZN34_INTERNAL_63f0dcd3_4_k_cu__Z4initv6thrust24THRUST_300001_SM_1000_NS3seqE:
	.zero		1
	.type		_ZN34_INTERNAL_63f0dcd3_4_k_cu__Z4initv4cuda3std3__420unreachable_sentinelE,@object
	.size		_ZN34_INTERNAL_63f0dcd3_4_k_cu__Z4initv4cuda3std3__420unreachable_sentinelE,(_ZN34_INTERNAL_63f0dcd3_4_k_cu__Z4initv4cuda3std6ranges3__45__cpo5ssizeE - _ZN34_INTERNAL_63f0dcd3_4_k_cu__Z4initv4cuda3std3__420unreachable_sentinelE)
_ZN34_INTERNAL_63f0dcd3_4_k_cu__Z4initv4cuda3std3__420unreachable_sentinelE:
	.zero		1
	.type		_ZN34_INTERNAL_63f0dcd3_4_k_cu__Z4initv4cuda3std6ranges3__45__cpo5ssizeE,@object
	.size		_ZN34_INTERNAL_63f0dcd3_4_k_cu__Z4initv4cuda3std6ranges3__45__cpo5ssizeE,(_ZN34_INTERNAL_63f0dcd3_4_k_cu__Z4initv6thrust24THRUST_300001_SM_1000_NS12placeholders2_3E - _ZN34_INTERNAL_63f0dcd3_4_k_cu__Z4initv4cuda3std6ranges3__45__cpo5ssizeE)
_ZN34_INTERNAL_63f0dcd3_4_k_cu__Z4initv4cuda3std6ranges3__45__cpo5ssizeE:
	.zero		1
	.type		_ZN34_INTERNAL_63f0dcd3_4_k_cu__Z4initv6thrust24THRUST_300001_SM_1000_NS12placeholders2_3E,@object
	.size		_ZN34_INTERNAL_63f0dcd3_4_k_cu__Z4initv6thrust24THRUST_300001_SM_1000_NS12placeholders2_3E,(_ZN34_INTERNAL_63f0dcd3_4_k_cu__Z4initv4cuda3std3__45__cpo4cendE - _ZN34_INTERNAL_63f0dcd3_4_k_cu__Z4initv6thrust24THRUST_300001_SM_1000_NS12placeholders2_3E)
_ZN34_INTERNAL_63f0dcd3_4_k_cu__Z4initv6thrust24THRUST_300001_SM_1000_NS12placeholders2_3E:
	.zero		1
	.type		_ZN34_INTERNAL_63f0dcd3_4_k_cu__Z4initv4cuda3std3__45__cpo4cendE,@object
	.size		_ZN34_INTERNAL_63f0dcd3_4_k_cu__Z4initv4cuda3std3__45__cpo4cendE,(_ZN34_INTERNAL_63f0dcd3_4_k_cu__Z4initv4cuda3std6ranges3__45__cpo4cendE - _ZN34_INTERNAL_63f0dcd3_4_k_cu__Z4initv4cuda3std3__45__cpo4cendE)
_ZN34_INTERNAL_63f0dcd3_4_k_cu__Z4initv4cuda3std3__45__cpo4cendE:
	.zero		1
	.type		_ZN34_INTERNAL_63f0dcd3_4_k_cu__Z4initv4cuda3std6ranges3__45__cpo4cendE,@object
	.size		_ZN34_INTERNAL_63f0dcd3_4_k_cu__Z4initv4cuda3std6ranges3__45__cpo4cendE,(_ZN34_INTERNAL_63f0dcd3_4_k_cu__Z4initv6thrust24THRUST_300001_SM_1000_NS12placeholders2_7E - _ZN34_INTERNAL_63f0dcd3_4_k_cu__Z4initv4cuda3std6ranges3__45__cpo4cendE)
_ZN34_INTERNAL_63f0dcd3_4_k_cu__Z4initv4cuda3std6ranges3__45__cpo4cendE:
	.zero		1
	.type		_ZN34_INTERNAL_63f0dcd3_4_k_cu__Z4initv6thrust24THRUST_300001_SM_1000_NS12placeholders2_7E,@object
	.size		_ZN34_INTERNAL_63f0dcd3_4_k_cu__Z4initv6thrust24THRUST_300001_SM_1000_NS12placeholders2_7E,(_ZN34_INTERNAL_63f0dcd3_4_k_cu__Z4initv4cuda3std3__45__cpo5crendE - _ZN34_INTERNAL_63f0dcd3_4_k_cu__Z4initv6thrust24THRUST_300001_SM_1000_NS12placeholders2_7E)
_ZN34_INTERNAL_63f0dcd3_4_k_cu__Z4initv6thrust24THRUST_300001_SM_1000_NS12placeholders2_7E:
	.zero		1
	.type		_ZN34_INTERNAL_63f0dcd3_4_k_cu__Z4initv4cuda3std3__45__cpo5crendE,@object
	.size		_ZN34_INTERNAL_63f0dcd3_4_k_cu__Z4initv4cuda3std3__45__cpo5crendE,(_ZN34_INTERNAL_63f0dcd3_4_k_cu__Z4initv4cuda3std6ranges3__45__cpo4prevE - _ZN34_INTERNAL_63f0dcd3_4_k_cu__Z4initv4cuda3std3__45__cpo5crendE)
_ZN34_INTERNAL_63f0dcd3_4_k_cu__Z4initv4cuda3std3__45__cpo5crendE:
	.zero		1
	.type		_ZN34_INTERNAL_63f0dcd3_4_k_cu__Z4initv4cuda3std6ranges3__45__cpo4prevE,@object
	.size		_ZN34_INTERNAL_63f0dcd3_4_k_cu__Z4initv4cuda3std6ranges3__45__cpo4prevE,(_ZN34_INTERNAL_63f0dcd3_4_k_cu__Z4initv4cuda3std6ranges3__45__cpo9iter_moveE - _ZN34_INTERNAL_63f0dcd3_4_k_cu__Z4initv4cuda3std6ranges3__45__cpo4prevE)
_ZN34_INTERNAL_63f0dcd3_4_k_cu__Z4initv4cuda3std6ranges3__45__cpo4prevE:
	.zero		1
	.type		_ZN34_INTERNAL_63f0dcd3_4_k_cu__Z4initv4cuda3std6ranges3__45__cpo9iter_moveE,@object
	.size		_ZN34_INTERNAL_63f0dcd3_4_k_cu__Z4initv4cuda3std6ranges3__45__cpo9iter_moveE,(_ZN34_INTERNAL_63f0dcd3_4_k_cu__Z4initv6thrust24THRUST_300001_SM_1000_NS6system6detail10sequential3seqE - _ZN34_INTERNAL_63f0dcd3_4_k_cu__Z4initv4cuda3std6ranges3__45__cpo9iter_moveE)
_ZN34_INTERNAL_63f0dcd3_4_k_cu__Z4initv4cuda3std6ranges3__45__cpo9iter_moveE:
	.zero		1
	.type		_ZN34_INTERNAL_63f0dcd3_4_k_cu__Z4initv6thrust24THRUST_300001_SM_1000_NS6system6detail10sequential3seqE,@object
	.size		_ZN34_INTERNAL_63f0dcd3_4_k_cu__Z4initv6thrust24THRUST_300001_SM_1000_NS6system6detail10sequential3seqE,(_ZN34_INTERNAL_63f0dcd3_4_k_cu__Z4initv6thrust24THRUST_300001_SM_1000_NS12placeholders2_9E - _ZN34_INTERNAL_63f0dcd3_4_k_cu__Z4initv6thrust24THRUST_300001_SM_1000_NS6system6detail10sequential3seqE)
_ZN34_INTERNAL_63f0dcd3_4_k_cu__Z4initv6thrust24THRUST_300001_SM_1000_NS6system6detail10sequential3seqE:
	.zero		1
	.type		_ZN34_INTERNAL_63f0dcd3_4_k_cu__Z4initv6thrust24THRUST_300001_SM_1000_NS12placeholders2_9E,@object
	.size		_ZN34_INTERNAL_63f0dcd3_4_k_cu__Z4initv6thrust24THRUST_300001_SM_1000_NS12placeholders2_9E,(_ZN34_INTERNAL_63f0dcd3_4_k_cu__Z4initv4cuda3std3__419piecewise_constructE - _ZN34_INTERNAL_63f0dcd3_4_k_cu__Z4initv6thrust24THRUST_300001_SM_1000_NS12placeholders2_9E)
_ZN34_INTERNAL_63f0dcd3_4_k_cu__Z4initv6thrust24THRUST_300001_SM_1000_NS12placeholders2_9E:
	.zero		1
	.type		_ZN34_INTERNAL_63f0dcd3_4_k_cu__Z4initv4cuda3std3__419piecewise_constructE,@object
	.size		_ZN34_INTERNAL_63f0dcd3_4_k_cu__Z4initv4cuda3std3__419piecewise_constructE,(_ZN34_INTERNAL_63f0dcd3_4_k_cu__Z4initv4cuda3std6ranges3__45__cpo5cdataE - _ZN34_INTERNAL_63f0dcd3_4_k_cu__Z4initv4cuda3std3__419piecewise_constructE)
_ZN34_INTERNAL_63f0dcd3_4_k_cu__Z4initv4cuda3std3__419piecewise_constructE:
	.zero		1
	.type		_ZN34_INTERNAL_63f0dcd3_4_k_cu__Z4initv4cuda3std6ranges3__45__cpo5cdataE,@object
	.size		_ZN34_INTERNAL_63f0dcd3_4_k_cu__Z4initv4cuda3std6ranges3__45__cpo5cdataE,(_ZN34_INTERNAL_63f0dcd3_4_k_cu__Z4initv6thrust24THRUST_300001_SM_1000_NS12placeholders2_1E - _ZN34_INTERNAL_63f0dcd3_4_k_cu__Z4initv4cuda3std6ranges3__45__cpo5cdataE)
_ZN34_INTERNAL_63f0dcd3_4_k_cu__Z4initv4cuda3std6ranges3__45__cpo5cdataE:
	.zero		1
	.type		_ZN34_INTERNAL_63f0dcd3_4_k_cu__Z4initv6thrust24THRUST_300001_SM_1000_NS12placeholders2_1E,@object
	.size		_ZN34_INTERNAL_63f0dcd3_4_k_cu__Z4initv6thrust24THRUST_300001_SM_1000_NS12placeholders2_1E,(_ZN34_INTERNAL_63f0dcd3_4_k_cu__Z4initv4cuda3std3__45__cpo3endE - _ZN34_INTERNAL_63f0dcd3_4_k_cu__Z4initv6thrust24THRUST_300001_SM_1000_NS12placeholders2_1E)
_ZN34_INTERNAL_63f0dcd3_4_k_cu__Z4initv6thrust24THRUST_300001_SM_1000_NS12placeholders2_1E:
	.zero		1
	.type		_ZN34_INTERNAL_63f0dcd3_4_k_cu__Z4initv4cuda3std3__45__cpo3endE,@object
	.size		_ZN34_INTERNAL_63f0dcd3_4_k_cu__Z4initv4cuda3std3__45__cpo3endE,(_ZN34_INTERNAL_63f0dcd3_4_k_cu__Z4initv4cuda3std6ranges3__45__cpo3endE - _ZN34_INTERNAL_63f0dcd3_4_k_cu__Z4initv4cuda3std3__45__cpo3endE)
_ZN34_INTERNAL_63f0dcd3_4_k_cu__Z4initv4cuda3std3__45__cpo3endE:
	.zero		1
	.type		_ZN34_INTERNAL_63f0dcd3_4_k_cu__Z4initv4cuda3std6ranges3__45__cpo3endE,@object
	.size		_ZN34_INTERNAL_63f0dcd3_4_k_cu__Z4initv4cuda3std6ranges3__45__cpo3endE,(_ZN34_INTERNAL_63f0dcd3_4_k_cu__Z4initv6thrust24THRUST_300001_SM_1000_NS12placeholders2_5E - _ZN34_INTERNAL_63f0dcd3_4_k_cu__Z4initv4cuda3std6ranges3__45__cpo3endE)
_ZN34_INTERNAL_63f0dcd3_4_k_cu__Z4initv4cuda3std6ranges3__45__cpo3endE:
	.zero		1
	.type		_ZN34_INTERNAL_63f0dcd3_4_k_cu__Z4initv6thrust24THRUST_300001_SM_1000_NS12placeholders2_5E,@object
	.size		_ZN34_INTERNAL_63f0dcd3_4_k_cu__Z4initv6thrust24THRUST_300001_SM_1000_NS12placeholders2_5E,(_ZN34_INTERNAL_63f0dcd3_4_k_cu__Z4initv4cuda3std3__45__cpo4rendE - _ZN34_INTERNAL_63f0dcd3_4_k_cu__Z4initv6thrust24THRUST_300001_SM_1000_NS12placeholders2_5E)
_ZN34_INTERNAL_63f0dcd3_4_k_cu__Z4initv6thrust24THRUST_300001_SM_1000_NS12placeholders2_5E:
	.zero		1
	.type		_ZN34_INTERNAL_63f0dcd3_4_k_cu__Z4initv4cuda3std3__45__cpo4rendE,@object
	.size		_ZN34_INTERNAL_63f0dcd3_4_k_cu__Z4initv4cuda3std3__45__cpo4rendE,(_ZN34_INTERNAL_63f0dcd3_4_k_cu__Z4initv4cuda3std6ranges3__45__cpo9iter_swapE - _ZN34_INTERNAL_63f0dcd3_4_k_cu__Z4initv4cuda3std3__45__cpo4rendE)
_ZN34_INTERNAL_63f0dcd3_4_k_cu__Z4initv4cuda3std3__45__cpo4rendE:
	.zero		1
	.type		_ZN34_INTERNAL_63f0dcd3_4_k_cu__Z4initv4cuda3std6ranges3__45__cpo9iter_swapE,@object
	.size		_ZN34_INTERNAL_63f0dcd3_4_k_cu__Z4initv4cuda3std6ranges3__45__cpo9iter_swapE,(_ZN34_INTERNAL_63f0dcd3_4_k_cu__Z4initv4cuda3std3__48unexpectE - _ZN34_INTERNAL_63f0dcd3_4_k_cu__Z4initv4cuda3std6ranges3__45__cpo9iter_swapE)
_ZN34_INTERNAL_63f0dcd3_4_k_cu__Z4initv4cuda3std6ranges3__45__cpo9iter_swapE:
	.zero		1
	.type		_ZN34_INTERNAL_63f0dcd3_4_k_cu__Z4initv4cuda3std3__48unexpectE,@object
	.size		_ZN34_INTERNAL_63f0dcd3_4_k_cu__Z4initv4cuda3std3__48unexpectE,(_ZN34_INTERNAL_63f0dcd3_4_k_cu__Z4initv6thrust24THRUST_300001_SM_1000_NS8cuda_cub3parE - _ZN34_INTERNAL_63f0dcd3_4_k_cu__Z4initv4cuda3std3__48unexpectE)
_ZN34_INTERNAL_63f0dcd3_4_k_cu__Z4initv4cuda3std3__48unexpectE:
	.zero		1
	.type		_ZN34_INTERNAL_63f0dcd3_4_k_cu__Z4initv6thrust24THRUST_300001_SM_1000_NS8cuda_cub3parE,@object
	.size		_ZN34_INTERNAL_63f0dcd3_4_k_cu__Z4initv6thrust24THRUST_300001_SM_1000_NS8cuda_cub3parE,(.L_29 - _ZN34_INTERNAL_63f0dcd3_4_k_cu__Z4initv6thrust24THRUST_300001_SM_1000_NS8cuda_cub3parE)
_ZN34_INTERNAL_63f0dcd3_4_k_cu__Z4initv6thrust24THRUST_300001_SM_1000_NS8cuda_cub3parE:
	.zero		1
.L_29:


//--------------------- .nv.shared._Z7processiiPfS_ --------------------------
	.section	.nv.shared._Z7processiiPfS_,"aw",@nobits
	.sectionflags	@""
	.align	4
.nv.shared._Z7processiiPfS_:
	.zero		1028


//--------------------- .nv.constant0._ZN3cub18CUB_300001_SM_10006detail8for_each13static_kernelINS2_12policy_hub_t12policy_500_tEmN6thrust24THRUST_300001_SM_1000_NS8cuda_cub20__uninitialized_fill7functorINS7_10device_ptrIfEEfEEEEvT0_T1_ --------------------------
	.section	.nv.constant0._ZN3cub18CUB_300001_SM_10006detail8for_each13static_kernelINS2_12policy_hub_t12policy_500_tEmN6thrust24THRUST_300001_SM_1000_NS8cuda_cub20__uninitialized_fill7functorINS7_10device_ptrIfEEfEEEEvT0_T1_,"a",@progbits
	.sectionflags	@""
	.align	4
.nv.constant0._ZN3cub18CUB_300001_SM_10006detail8for_each13static_kernelINS2_12policy_hub_t12policy_500_tEmN6thrust24THRUST_300001_SM_1000_NS8cuda_cub20__uninitialized_fill7functorINS7_10device_ptrIfEEfEEEEvT0_T1_:
	.zero		920


//--------------------- .nv.constant0._ZN3cub18CUB_300001_SM_10006detail11EmptyKernelIvEEvv --------------------------
	.section	.nv.constant0._ZN3cub18CUB_300001_SM_10006detail11EmptyKernelIvEEvv,"a",@progbits
	.sectionflags	@""
	.align	4
.nv.constant0._ZN3cub18CUB_300001_SM_10006detail11EmptyKernelIvEEvv:
	.zero		896


//--------------------- .nv.constant0._Z7processiiPfS_ --------------------------
	.section	.nv.constant0._Z7processiiPfS_,"a",@progbits
	.sectionflags	@""
	.align	4
.nv.constant0._Z7processiiPfS_:
	.zero		920


//--------------------- .nv.constant0._Z4initv    --------------------------
	.section	.nv.constant0._Z4initv,"a",@progbits
	.sectionflags	@""
	.align	4
.nv.constant0._Z4initv:
	.zero		896


//--------------------- SYMBOLS --------------------------

	.type		.nv.reservedSmem.offset0,@object
	.size		.nv.reservedSmem.offset0,0x4
	.type		.nv.reservedSmem.cap,@object
	.size		.nv.reservedSmem.cap,0x4
